	.target	sm_90a

	.elftype	@"ET_EXEC"


//--------------------- .note.nv.tkinfo           --------------------------
	.section	.note.nv.tkinfo,"",@"SHT_NOTE"
	.sectionflags	@"SHF_NOTE_NV_TKINFO"
	.tkinfo
        /*0018*/ 	.word	0x00000002
        /*0030*/ 	.string	""
        /*0030*/ 	.string	"ptxas"
        /*0030*/ 	.string	"Cuda compilation tools, release 13.0, V13.0.88"
        /*0030*/ 	.string	"Build cuda_13.0.r13.0/compiler.36424714_0"
        /*0030*/ 	.string	"-v  -suppress-debug-info  -lineinfo  -arch sm_90a "



//--------------------- .note.nv.cuinfo           --------------------------
	.section	.note.nv.cuinfo,"",@"SHT_NOTE"
	.sectionflags	@"SHF_NOTE_NV_CUINFO"
        /*0018*/ 	.short	0x0002
        /*001a*/ 	.short	0x005a
        /*001c*/ 	.short	0x0082
	.zero		2


//--------------------- .nv.info                  --------------------------
	.section	.nv.info,"",@"SHT_CUDA_INFO"
	.align	4


	//----- nvinfo : EIATTR_REGCOUNT
	.align		4
        /*0000*/ 	.byte	0x04, 0x2f
        /*0002*/ 	.short	(.L_1 - .L_0)
	.align		4
.L_0:
        /*0004*/ 	.word	index@(gluon_wgmma)
        /*0008*/ 	.word	0x0000009a


	//----- nvinfo : EIATTR_FRAME_SIZE
	.align		4
.L_1:
        /*000c*/ 	.byte	0x04, 0x11
        /*000e*/ 	.short	(.L_3 - .L_2)
	.align		4
.L_2:
        /*0010*/ 	.word	index@(gluon_wgmma)
        /*0014*/ 	.word	0x00000000


	//----- nvinfo : EIATTR_MIN_STACK_SIZE
	.align		4
.L_3:
        /*0018*/ 	.byte	0x04, 0x12
        /*001a*/ 	.short	(.L_5 - .L_4)
	.align		4
.L_4:
        /*001c*/ 	.word	index@(gluon_wgmma)
        /*0020*/ 	.word	0x00000000
.L_5:


//--------------------- .nv.compat                --------------------------
	.section	.nv.compat,"",@"SHT_CUDA_COMPAT_INFO"
	.align	4
        /*0000*/ 	.byte	0x02, 0x09, 0x01, 0x00, 0x02, 0x02, 0x04, 0x00, 0x02, 0x05, 0x05, 0x00, 0x03, 0x07, 0x01, 0x01
        /*0010*/ 	.byte	0x02, 0x03, 0x03, 0x00, 0x02, 0x06, 0x01, 0x00, 0x04, 0x0b, 0x08, 0x00, 0x00, 0x00, 0x00, 0x00
        /*0020*/ 	.byte	0x00, 0x00, 0x00, 0x00


//--------------------- .nv.info.gluon_wgmma      --------------------------
	.section	.nv.info.gluon_wgmma,"",@"SHT_CUDA_INFO"
	.sectionflags	@""
	.align	4


	//----- nvinfo : EIATTR_CUDA_API_VERSION
	.align		4
        /*0000*/ 	.byte	0x04, 0x37
        /*0002*/ 	.short	(.L_7 - .L_6)
.L_6:
        /*0004*/ 	.word	0x00000082


	//----- nvinfo : EIATTR_KPARAM_INFO
	.align		4
.L_7:
        /*0008*/ 	.byte	0x04, 0x17
        /*000a*/ 	.short	(.L_9 - .L_8)
.L_8:
        /*000c*/ 	.word	0x00000000
        /*0010*/ 	.short	0x000a
        /*0012*/ 	.short	0x0048
        /*0014*/ 	.byte	0x00, 0xf4, 0x21, 0x00


	//----- nvinfo : EIATTR_KPARAM_INFO
	.align		4
.L_9:
        /*0018*/ 	.byte	0x04, 0x17
        /*001a*/ 	.short	(.L_11 - .L_10)
.L_10:
        /*001c*/ 	.word	0x00000000
        /*0020*/ 	.short	0x0009
        /*0022*/ 	.short	0x0040
        /*0024*/ 	.byte	0x00, 0xf4, 0x21, 0x00


	//----- nvinfo : EIATTR_KPARAM_INFO
	.align		4
.L_11:
        /*0028*/ 	.byte	0x04, 0x17
        /*002a*/ 	.short	(.L_13 - .L_12)
.L_12:
        /*002c*/ 	.word	0x00000000
        /*0030*/ 	.short	0x0008
        /*0032*/ 	.short	0x0038
        /*0034*/ 	.byte	0x00, 0xf0, 0x21, 0x00


	//----- nvinfo : EIATTR_KPARAM_INFO
	.align		4
.L_13:
        /*0038*/ 	.byte	0x04, 0x17
        /*003a*/ 	.short	(.L_15 - .L_14)
.L_14:
        /*003c*/ 	.word	0x00000000
        /*0040*/ 	.short	0x0007
        /*0042*/ 	.short	0x0030
        /*0044*/ 	.byte	0x00, 0xf0, 0x21, 0x00


	//----- nvinfo : EIATTR_KPARAM_INFO
	.align		4
.L_15:
        /*0048*/ 	.byte	0x04, 0x17
        /*004a*/ 	.short	(.L_17 - .L_16)
.L_16:
        /*004c*/ 	.word	0x00000000
        /*0050*/ 	.short	0x0006
        /*0052*/ 	.short	0x0028
        /*0054*/ 	.byte	0x00, 0xf0, 0x21, 0x00


	//----- nvinfo : EIATTR_KPARAM_INFO
	.align		4
.L_17:
        /*0058*/ 	.byte	0x04, 0x17
        /*005a*/ 	.short	(.L_19 - .L_18)
.L_18:
        /*005c*/ 	.word	0x00000000
        /*0060*/ 	.short	0x0005
        /*0062*/ 	.short	0x0020
        /*0064*/ 	.byte	0x00, 0xf0, 0x11, 0x00


	//----- nvinfo : EIATTR_KPARAM_INFO
	.align		4
.L_19:
        /*0068*/ 	.byte	0x04, 0x17
        /*006a*/ 	.short	(.L_21 - .L_20)
.L_20:
        /*006c*/ 	.word	0x00000000
        /*0070*/ 	.short	0x0004
        /*0072*/ 	.short	0x001c
        /*0074*/ 	.byte	0x00, 0xf0, 0x11, 0x00


	//----- nvinfo : EIATTR_KPARAM_INFO
	.align		4
.L_21:
        /*0078*/ 	.byte	0x04, 0x17
        /*007a*/ 	.short	(.L_23 - .L_22)
.L_22:
        /*007c*/ 	.word	0x00000000
        /*0080*/ 	.short	0x0003
        /*0082*/ 	.short	0x0018
        /*0084*/ 	.byte	0x00, 0xf0, 0x11, 0x00


	//----- nvinfo : EIATTR_KPARAM_INFO
	.align		4
.L_23:
        /*0088*/ 	.byte	0x04, 0x17
        /*008a*/ 	.short	(.L_25 - .L_24)
.L_24:
        /*008c*/ 	.word	0x00000000
        /*0090*/ 	.short	0x0002
        /*0092*/ 	.short	0x0010
        /*0094*/ 	.byte	0x00, 0xf4, 0x21, 0x00


	//----- nvinfo : EIATTR_KPARAM_INFO
	.align		4
.L_25:
        /*0098*/ 	.byte	0x04, 0x17
        /*009a*/ 	.short	(.L_27 - .L_26)
.L_26:
        /*009c*/ 	.word	0x00000000
        /*00a0*/ 	.short	0x0001
        /*00a2*/ 	.short	0x0008
        /*00a4*/ 	.byte	0x00, 0xf4, 0x21, 0x00


	//----- nvinfo : EIATTR_KPARAM_INFO
	.align		4
.L_27:
        /*00a8*/ 	.byte	0x04, 0x17
        /*00aa*/ 	.short	(.L_29 - .L_28)
.L_28:
        /*00ac*/ 	.word	0x00000000
        /*00b0*/ 	.short	0x0000
        /*00b2*/ 	.short	0x0000
        /*00b4*/ 	.byte	0x00, 0xf4, 0x21, 0x00


	//----- nvinfo : EIATTR_SPARSE_MMA_MASK
	.align		4
.L_29:
        /*00b8*/ 	.byte	0x03, 0x50
        /*00ba*/ 	.short	0x0000


	//----- nvinfo : EIATTR_MAXREG_COUNT
	.align		4
        /*00bc*/ 	.byte	0x03, 0x1b
        /*00be*/ 	.short	0x00ff


	//----- nvinfo : EIATTR_NUM_BARRIERS
	.align		4
        /*00c0*/ 	.byte	0x02, 0x4c
        /*00c2*/ 	.byte	0x01
	.zero		1


	//----- nvinfo : EIATTR_MERCURY_ISA_VERSION
	.align		4
        /*00c4*/ 	.byte	0x03, 0x5f
        /*00c6*/ 	.short	0x0101


	//----- nvinfo : EIATTR_INT_WARP_WIDE_INSTR_OFFSETS
	.align		4
        /*00c8*/ 	.byte	0x04, 0x31
        /*00ca*/ 	.short	(.L_31 - .L_30)


	//   ....[0]....
.L_30:
        /*00cc*/ 	.word	0x00001330


	//   ....[1]....
        /*00d0*/ 	.word	0x00001350


	//   ....[2]....
        /*00d4*/ 	.word	0x00001360


	//   ....[3]....
        /*00d8*/ 	.word	0x00001440


	//   ....[4]....
        /*00dc*/ 	.word	0x00001d70


	//   ....[5]....
        /*00e0*/ 	.word	0x00001d80


	//   ....[6]....
        /*00e4*/ 	.word	0x00001e00


	//   ....[7]....
        /*00e8*/ 	.word	0x00001e10


	//   ....[8]....
        /*00ec*/ 	.word	0x00002770


	//   ....[9]....
        /*00f0*/ 	.word	0x00002780


	//----- nvinfo : EIATTR_COOP_GROUP_MASK_REGIDS
	.align		4
.L_31:
        /*00f4*/ 	.byte	0x04, 0x29
        /*00f6*/ 	.short	(.L_33 - .L_32)


	//   ....[0]....
.L_32:
        /*00f8*/ 	.word	0xffffffff


	//   ....[1]....
        /*00fc*/ 	.word	0xffffffff


	//   ....[2]....
        /*0100*/ 	.word	0xffffffff


	//----- nvinfo : EIATTR_COOP_GROUP_INSTR_OFFSETS
	.align		4
.L_33:
        /*0104*/ 	.byte	0x04, 0x28
        /*0106*/ 	.short	(.L_35 - .L_34)


	//   ....[0]....
.L_34:
        /*0108*/ 	.word	0x00000150


	//   ....[1]....
        /*010c*/ 	.word	0x00000700


	//   ....[2]....
        /*0110*/ 	.word	0x00000d00


	//----- nvinfo : EIATTR_MBARRIER_INSTR_OFFSETS
	.align		4
.L_35:
        /*0114*/ 	.byte	0x04, 0x39
        /*0116*/ 	.short	(.L_37 - .L_36)


	//   ....[0]....
.L_36:
        /*0118*/ 	.word	0x000014c0
        /*011c*/ 	.word	0x000000ff
        /*0120*/ 	.word	0x00012000
        /*0124*/ 	.short	0x0100
        /*0126*/ 	.byte	0x18
	.zero		1


	//   ....[1]....
        /*0128*/ 	.word	0x00001650
        /*012c*/ 	.word	0x000000ff
        /*0130*/ 	.word	0x00012008
        /*0134*/ 	.short	0x0100
        /*0136*/ 	.byte	0x18
	.zero		1


	//   ....[2]....
        /*0138*/ 	.word	0x000017e0
        /*013c*/ 	.word	0x000000ff
        /*0140*/ 	.word	0x00012010
        /*0144*/ 	.short	0x0100
        /*0146*/ 	.byte	0x18
	.zero		1


	//   ....[3]....
        /*0148*/ 	.word	0x00001ef0
        /*014c*/ 	.word	0x000000ff
        /*0150*/ 	.word	0x00012000
        /*0154*/ 	.short	0x010a
        /*0156*/ 	.byte	0x16
	.zero		1


	//   ....[4]....
        /*0158*/ 	.word	0x000021f0
        /*015c*/ 	.word	0x000000ff
        /*0160*/ 	.word	0x00012000
        /*0164*/ 	.short	0x0108
        /*0166*/ 	.byte	0x18
	.zero		1


	//   ....[5]....
        /*0168*/ 	.word	0x000022f0
        /*016c*/ 	.word	0x000000ff
        /*0170*/ 	.word	0x00012008
        /*0174*/ 	.short	0x0108
        /*0176*/ 	.byte	0x18
	.zero		1


	//   ....[6]....
        /*0178*/ 	.word	0x000023e0
        /*017c*/ 	.word	0x000000ff
        /*0180*/ 	.word	0x00012010
        /*0184*/ 	.short	0x0108
        /*0186*/ 	.byte	0x18
	.zero		1


	//   ....[7]....
        /*0188*/ 	.word	0x00002810
        /*018c*/ 	.word	0x000000ff
        /*0190*/ 	.word	0x00012000
        /*0194*/ 	.short	0x010a
        /*0196*/ 	.byte	0x16
	.zero		1


	//----- nvinfo : EIATTR_NUM_MBARRIERS
	.align		4
.L_37:
        /*0198*/ 	.byte	0x03, 0x38
        /*019a*/ 	.short	0x0003


	//----- nvinfo : EIATTR_EXIT_INSTR_OFFSETS
	.align		4
        /*019c*/ 	.byte	0x04, 0x1c
        /*019e*/ 	.short	(.L_39 - .L_38)


	//   ....[0]....
.L_38:
        /*01a0*/ 	.word	0x00002800


	//----- nvinfo : EIATTR_REQNTID
	.align		4
.L_39:
        /*01a4*/ 	.byte	0x04, 0x10
        /*01a6*/ 	.short	(.L_41 - .L_40)
.L_40:
        /*01a8*/ 	.word	0x00000100
        /*01ac*/ 	.word	0x00000001
        /*01b0*/ 	.word	0x00000001


	//----- nvinfo : EIATTR_CRS_STACK_SIZE
	.align		4
.L_41:
        /*01b4*/ 	.byte	0x04, 0x1e
        /*01b6*/ 	.short	(.L_43 - .L_42)
.L_42:
        /*01b8*/ 	.word	0x00000000


	//----- nvinfo : EIATTR_CBANK_PARAM_SIZE
	.align		4
.L_43:
        /*01bc*/ 	.byte	0x03, 0x19
        /*01be*/ 	.short	0x0050


	//----- nvinfo : EIATTR_PARAM_CBANK
	.align		4
        /*01c0*/ 	.byte	0x04, 0x0a
        /*01c2*/ 	.short	(.L_45 - .L_44)
	.align		4
.L_44:
        /*01c4*/ 	.word	index@(.nv.constant0.gluon_wgmma)
        /*01c8*/ 	.short	0x0210
        /*01ca*/ 	.short	0x0050


	//----- nvinfo : EIATTR_SW_WAR
	.align		4
.L_45:
        /*01cc*/ 	.byte	0x04, 0x36
        /*01ce*/ 	.short	(.L_47 - .L_46)
.L_46:
        /*01d0*/ 	.word	0x00000008
.L_47:


//--------------------- .nv.callgraph             --------------------------
	.section	.nv.callgraph,"",@"SHT_CUDA_CALLGRAPH"
	.align	4
	.sectionentsize	8
	.align		4
        /*0000*/ 	.word	0x00000000
	.align		4
        /*0004*/ 	.word	0xffffffff
	.align		4
        /*0008*/ 	.word	0x00000000
	.align		4
        /*000c*/ 	.word	0xfffffffe
	.align		4
        /*0010*/ 	.word	0x00000000
	.align		4
        /*0014*/ 	.word	0xfffffffd
	.align		4
        /*0018*/ 	.word	0x00000000
	.align		4
        /*001c*/ 	.word	0xfffffffc


//--------------------- .text.gluon_wgmma         --------------------------
	.section	.text.gluon_wgmma,"ax",@progbits
	.align	128
        .global         gluon_wgmma
        .type           gluon_wgmma,@function
        .size           gluon_wgmma,(.L_x_52 - gluon_wgmma)
        .other          gluon_wgmma,@"STO_CUDA_ENTRY STV_DEFAULT"
gluon_wgmma:
.text.gluon_wgmma:
[----:B------:R-:W-:Y:S01]  /*0000*/  LDC R1, c[0x0][0x28] ;  /* 0x00000a00ff017b82 */ /* 0x000fe20000000800 */
[----:B------:R-:W1:Y:S07]  /*0010*/  S2R R0, SR_TID.X ;  /* 0x0000000000007919 */ /* 0x000e6e0000002100 */
[----:B------:R-:W2:Y:S01]  /*0020*/  S2UR UR4, SR_CgaCtaId ;  /* 0x00000000000479c3 */ /* 0x000ea20000008800 */
[----:B------:R-:W-:Y:S01]  /*0030*/  UMOV UR24, 0x400 ;  /* 0x0000040000187882 */ /* 0x000fe20000000000 */
[----:B------:R-:W-:Y:S01]  /*0040*/  ULDC UR6, c[0x0][0xc] ;  /* 0x0000030000067ab9 */ /* 0x000fe20000000800 */
[----:B------:R-:W-:Y:S01]  /*0050*/  ULDC.64 UR30, c[0x0][0x250] ;  /* 0x00009400001e7ab9 */ /* 0x000fe20000000a00 */
[----:B------:R-:W-:Y:S04]  /*0060*/  BSSY B0, `(.L_x_0) ;  /* 0x000001f000007945 */ /* 0x000fe80003800000 */
[----:B------:R-:W3:Y:S08]  /*0070*/  LDC R4, c[0x0][0x228] ;  /* 0x00008a00ff047b82 */ /* 0x000ef00000000800 */
[----:B------:R-:W4:Y:S08]  /*0080*/  LDC R13, c[0x0][0x230] ;  /* 0x00008c00ff0d7b82 */ /* 0x000f300000000800 */
[----:B------:R-:W-:Y:S01]  /*0090*/  S2UR UR32, SR_CTAID.Y ;  /* 0x00000000002079c3 */ /* 0x000fe20000002600 */
[----:B--2---:R-:W-:-:S03]  /*00a0*/  ULEA UR24, UR4, UR24, 0x18 ;  /* 0x0000001804187291 */ /* 0x004fc6000f8ec03f */
[----:B------:R-:W-:Y:S01]  /*00b0*/  ULDC UR4, c[0x0][0x10] ;  /* 0x0000040000047ab9 */ /* 0x000fe20000000800 */
[----:B-1----:R-:W-:-:S03]  /*00c0*/  LOP3.LUT R6, R0, 0xff, RZ, 0xc0, !PT ;  /* 0x000000ff00067812 */ /* 0x002fc600078ec0ff */
[----:B------:R-:W1:Y:S01]  /*00d0*/  S2UR UR5, SR_CTAID.Z ;  /* 0x00000000000579c3 */ /* 0x000e620000002700 */
[----:B---3--:R-:W-:Y:S01]  /*00e0*/  VIADD R4, R4, 0xffffffff ;  /* 0xffffffff04047836 */ /* 0x008fe20000000000 */
[C---:B------:R-:W-:Y:S02]  /*00f0*/  ISETP.GE.U32.AND P0, PT, R6.reuse, 0x20, PT ;  /* 0x000000200600780c */ /* 0x040fe40003f06070 */
[C---:B------:R-:W-:Y:S02]  /*0100*/  ISETP.NE.U32.AND P2, PT, R6.reuse, RZ, PT ;  /* 0x000000ff0600720c */ /* 0x040fe40003f45070 */
[----:B------:R-:W-:Y:S02]  /*0110*/  LEA R12, R6, UR24, 0x2 ;  /* 0x00000018060c7c11 */ /* 0x000fe4000f8e10ff */
[----:B------:R-:W2:Y:S01]  /*0120*/  S2UR UR33, SR_CTAID.X ;  /* 0x00000000002179c3 */ /* 0x000ea20000002500 */
[----:B----4-:R-:W-:-:S06]  /*0130*/  VIADD R9, R13, 0xffffffff ;  /* 0xffffffff0d097836 */ /* 0x010fcc0000000000 */
[----:B------:R3:W-:Y:S01]  /*0140*/  @!P0 STS [R12], RZ ;  /* 0x000000ff0c008388 */ /* 0x0007e20000000800 */
[----:B------:R-:W-:-:S03]  /*0150*/  NOP ;  /* 0x0000000000007918 */ /* 0x000fc60000000000 */
[----:B------:R3:W-:Y:S01]  /*0160*/  @!P2 STS [UR24+0x24], R4 ;  /* 0x00002404ff00a988 */ /* 0x0007e20008000818 */
[----:B-1----:R-:W-:-:S03]  /*0170*/  UIMAD UR4, UR5, UR4, UR32 ;  /* 0x00000004050472a4 */ /* 0x002fc6000f8e0220 */
[----:B------:R3:W-:Y:S01]  /*0180*/  @!P2 STS [UR24+0x20], R9 ;  /* 0x00002009ff00a988 */ /* 0x0007e20008000818 */
[----:B--2---:R-:W-:-:S04]  /*0190*/  UIMAD UR4, UR4, UR6, UR33 ;  /* 0x00000006040472a4 */ /* 0x004fc8000f8e0221 */
[----:B------:R-:W-:-:S03]  /*01a0*/  UIMAD UR5, UR4, 0x180, URZ ;  /* 0x00000180040578a4 */ /* 0x000fc6000f8e023f */
[----:B------:R-:W-:Y:S01]  /*01b0*/  UMOV UR4, URZ ;  /* 0x0000003f00047c82 */ /* 0x000fe20008000000 */
[----:B------:R-:W-:-:S04]  /*01c0*/  UIADD3 UR26, UP0, UR5, UR30, URZ ;  /* 0x0000001e051a7290 */ /* 0x000fc8000ff1e03f */
[----:B------:R-:W-:Y:S01]  /*01d0*/  ULEA.HI.X.SX32 UR27, UR5, UR31, 0x1, UP0 ;  /* 0x0000001f051b7291 */ /* 0x000fe200080f0e3f */
[----:B---3--:R-:W-:Y:S11]  /*01e0*/  @P2 BRA `(.L_x_1) ;  /* 0x0000000000182947 */ /* 0x008ff60003800000 */
[----:B------:R-:W1:Y:S01]  /*01f0*/  LDS R2, [UR24+0x8] ;  /* 0x00000818ff027984 */ /* 0x000e620008000800 */
[----:B------:R-:W2:Y:S01]  /*0200*/  LDC.64 R10, c[0x0][0x210] ;  /* 0x00008400ff0a7b82 */ /* 0x000ea20000000a00 */
[----:B------:R-:W-:Y:S02]  /*0210*/  IMAD.MOV.U32 R3, RZ, RZ, 0x70 ;  /* 0x00000070ff037424 */ /* 0x000fe400078e00ff */
[----:B--2---:R2:W-:Y:S03]  /*0220*/  STS.64 [UR24], R10 ;  /* 0x0000000aff007988 */ /* 0x0045e60008000a18 */
[----:B-1----:R-:W-:-:S05]  /*0230*/  LOP3.LUT R2, R2, 0x10, R3, 0xd8, !PT ;  /* 0x0000001002027812 */ /* 0x002fca00078ed803 */
[----:B------:R2:W-:Y:S02]  /*0240*/  STS [UR24+0x8], R2 ;  /* 0x00000802ff007988 */ /* 0x0005e40008000818 */
.L_x_1:
[----:B------:R-:W-:Y:S05]  /*0250*/  BSYNC B0 ;  /* 0x0000000000007941 */ /* 0x000fea0003800000 */
.L_x_0:
[----:B------:R-:W-:Y:S04]  /*0260*/  BSSY B0, `(.L_x_2) ;  /* 0x000000a000007945 */ /* 0x000fe80003800000 */
[----:B------:R-:W-:Y:S05]  /*0270*/  @P2 BRA `(.L_x_3) ;  /* 0x0000000000202947 */ /* 0x000fea0003800000 */
[----:B--2---:R-:W1:Y:S01]  /*0280*/  LDS R2, [UR24+0x34] ;  /* 0x00003418ff027984 */ /* 0x004e620008000800 */
[----:B------:R-:W-:Y:S02]  /*0290*/  IMAD.MOV.U32 R3, RZ, RZ, 0x1f000000 ;  /* 0x1f000000ff037424 */ /* 0x000fe400078e00ff */
[----:B------:R-:W-:Y:S01]  /*02a0*/  @!P2 IMAD.MOV.U32 R5, RZ, RZ, 0xff ;  /* 0x000000ffff05a424 */ /* 0x000fe200078e00ff */
[----:B------:R-:W2:Y:S02]  /*02b0*/  @!P2 LDS R8, [UR24+0x38] ;  /* 0x00003818ff08a984 */ /* 0x000ea40008000800 */
[----:B-1----:R-:W-:Y:S02]  /*02c0*/  LOP3.LUT R2, R2, 0xff000000, R3, 0xb8, !PT ;  /* 0xff00000002027812 */ /* 0x002fe400078eb803 */
[----:B--2---:R-:W-:-:S03]  /*02d0*/  @!P2 LOP3.LUT R3, R8, 0xff, R5, 0xb8, !PT ;  /* 0x000000ff0803a812 */ /* 0x004fc600078eb805 */
[----:B------:R1:W-:Y:S04]  /*02e0*/  STS [UR24+0x34], R2 ;  /* 0x00003402ff007988 */ /* 0x0003e80008000818 */
[----:B------:R1:W-:Y:S02]  /*02f0*/  @!P2 STS [UR24+0x38], R3 ;  /* 0x00003803ff00a988 */ /* 0x0003e40008000818 */
.L_x_3:
[----:B------:R-:W-:Y:S05]  /*0300*/  BSYNC B0 ;  /* 0x0000000000007941 */ /* 0x000fea0003800000 */
.L_x_2:
[----:B------:R-:W-:Y:S04]  /*0310*/  BSSY B0, `(.L_x_4) ;  /* 0x000000e000007945 */ /* 0x000fe80003800000 */
[----:B------:R-:W-:Y:S05]  /*0320*/  @P2 BRA `(.L_x_5) ;  /* 0x0000000000302947 */ /* 0x000fea0003800000 */
[----:B-1----:R-:W1:Y:S01]  /*0330*/  LDS R3, [UR24+0x34] ;  /* 0x00003418ff037984 */ /* 0x002e620008000800 */
[----:B--2---:R-:W2:Y:S03]  /*0340*/  LDC.64 R10, c[0x0][0x238] ;  /* 0x00008e00ff0a7b82 */ /* 0x004ea60000000a00 */
[----:B------:R-:W3:Y:S01]  /*0350*/  LDS R2, [UR24+0x1c] ;  /* 0x00001c18ff027984 */ /* 0x000ee20008000800 */
[C---:B--2---:R-:W-:Y:S01]  /*0360*/  SHF.L.U64.HI R8, R10.reuse, 0x1, R11 ;  /* 0x000000010a087819 */ /* 0x044fe2000001020b */
[----:B------:R-:W-:-:S03]  /*0370*/  IMAD.SHL.U32 R5, R10, 0x2, RZ ;  /* 0x000000020a057824 */ /* 0x000fc600078e00ff */
[--C-:B------:R-:W-:Y:S02]  /*0380*/  SHF.R.U32.HI R7, RZ, 0x4, R8.reuse ;  /* 0x00000004ff077819 */ /* 0x100fe40000011608 */
[----:B------:R-:W-:-:S05]  /*0390*/  SHF.R.U64 R5, R5, 0x4, R8 ;  /* 0x0000000405057819 */ /* 0x000fca0000001208 */
[----:B------:R4:W-:Y:S01]  /*03a0*/  STS [UR24+0xc], R5 ;  /* 0x00000c05ff007988 */ /* 0x0009e20008000818 */
[----:B-1----:R-:W-:Y:S02]  /*03b0*/  LOP3.LUT R3, R3, 0x7, RZ, 0xb8, !PT ;  /* 0x0000000703037812 */ /* 0x002fe400078eb8ff */
[----:B---3--:R-:W-:-:S03]  /*03c0*/  LOP3.LUT R2, R2, 0xf, R7, 0xb8, !PT ;  /* 0x0000000f02027812 */ /* 0x008fc600078eb807 */
[----:B------:R4:W-:Y:S04]  /*03d0*/  STS [UR24+0x34], R3 ;  /* 0x00003403ff007988 */ /* 0x0009e80008000818 */
[----:B------:R4:W-:Y:S02]  /*03e0*/  STS [UR24+0x1c], R2 ;  /* 0x00001c02ff007988 */ /* 0x0009e40008000818 */
.L_x_5:
[----:B------:R-:W-:Y:S05]  /*03f0*/  BSYNC B0 ;  /* 0x0000000000007941 */ /* 0x000fea0003800000 */
.L_x_4:
[----:B------:R-:W-:Y:S04]  /*0400*/  BSSY B1, `(.L_x_6) ;  /* 0x000001a000017945 */ /* 0x000fe80003800000 */
[----:B------:R-:W-:Y:S04]  /*0410*/  BSSY B0, `(.L_x_7) ;  /* 0x0000015000007945 */ /* 0x000fe80003800000 */
[----:B------:R-:W-:Y:S05]  /*0420*/  @P2 BRA `(.L_x_8) ;  /* 0x0000000000202947 */ /* 0x000fea0003800000 */
[----:B-12-4-:R-:W1:Y:S02]  /*0430*/  LDS R2, [UR24+0x34] ;  /* 0x00003418ff027984 */ /* 0x016e640008000800 */
[----:B-1----:R-:W-:-:S05]  /*0440*/  LOP3.LUT R2, R2, 0x38, RZ, 0xb8, !PT ;  /* 0x0000003802027812 */ /* 0x002fca00078eb8ff */
[----:B------:R1:W-:Y:S01]  /*0450*/  STS [UR24+0x34], R2 ;  /* 0x00003402ff007988 */ /* 0x0003e20008000818 */
[----:B------:R-:W-:Y:S05]  /*0460*/  @P2 BRA `(.L_x_9) ;  /* 0x0000000000202947 */ /* 0x000fea0003800000 */
[----:B-1----:R-:W1:Y:S01]  /*0470*/  LDS R2, [UR24+0x8] ;  /* 0x00000818ff027984 */ /* 0x002e620008000800 */
[----:B------:R-:W-:-:S05]  /*0480*/  IMAD.MOV.U32 R3, RZ, RZ, 0x780 ;  /* 0x00000780ff037424 */ /* 0x000fca00078e00ff */
[----:B-1----:R-:W-:-:S05]  /*0490*/  LOP3.LUT R2, R2, 0x500, R3, 0xd8, !PT ;  /* 0x0000050002027812 */ /* 0x002fca00078ed803 */
[----:B------:R3:W-:Y:S02]  /*04a0*/  STS [UR24+0x8], R2 ;  /* 0x00000802ff007988 */ /* 0x0007e40008000818 */
.L_x_8:
[----:B------:R-:W-:Y:S05]  /*04b0*/  @P2 BRA `(.L_x_10) ;  /* 0x0000000000282947 */ /* 0x000fea0003800000 */
[----:B-1234-:R-:W1:Y:S02]  /*04c0*/  LDS R2, [UR24+0x8] ;  /* 0x00000818ff027984 */ /* 0x01ee640008000800 */
[----:B-1----:R-:W-:-:S05]  /*04d0*/  LOP3.LUT R2, R2, 0x1800, RZ, 0xb8, !PT ;  /* 0x0000180002027812 */ /* 0x002fca00078eb8ff */
[----:B------:R2:W-:Y:S02]  /*04e0*/  STS [UR24+0x8], R2 ;  /* 0x00000802ff007988 */ /* 0x0005e40008000818 */
.L_x_9:
[----:B------:R-:W-:Y:S05]  /*04f0*/  @P2 BREAK B0 ;  /* 0x0000000000002942 */ /* 0x000fea0003800000 */
[----:B------:R-:W-:Y:S05]  /*0500*/  @P2 BRA `(.L_x_11) ;  /* 0x0000000000242947 */ /* 0x000fea0003800000 */
[----:B------:R-:W3:Y:S01]  /*0510*/  LDS R3, [UR24+0x8] ;  /* 0x00000818ff037984 */ /* 0x000ee20008000800 */
[----:B-12---:R-:W-:-:S05]  /*0520*/  IMAD.MOV.U32 R2, RZ, RZ, 0x6000 ;  /* 0x00006000ff027424 */ /* 0x006fca00078e00ff */
[----:B---3--:R-:W-:-:S04]  /*0530*/  LOP3.LUT R2, R3, 0x4000, R2, 0xd8, !PT ;  /* 0x0000400003027812 */ /* 0x008fc800078ed802 */
[----:B------:R-:W-:-:S05]  /*0540*/  LOP3.LUT R2, R2, 0x400000, RZ, 0xb8, !PT ;  /* 0x0040000002027812 */ /* 0x000fca00078eb8ff */
[----:B------:R5:W-:Y:S02]  /*0550*/  STS [UR24+0x8], R2 ;  /* 0x00000802ff007988 */ /* 0x000be40008000818 */
.L_x_10:
[----:B------:R-:W-:Y:S05]  /*0560*/  BSYNC B0 ;  /* 0x0000000000007941 */ /* 0x000fea0003800000 */
.L_x_7:
[----:B-12345:R-:W1:Y:S02]  /*0570*/  @!P2 LDS R2, [UR24+0x8] ;  /* 0x00000818ff02a984 */ /* 0x03ee640008000800 */
[----:B-1----:R-:W-:-:S05]  /*0580*/  @!P2 LOP3.LUT R2, R2, 0x8000, RZ, 0xb8, !PT ;  /* 0x000080000202a812 */ /* 0x002fca00078eb8ff */
[----:B------:R3:W-:Y:S02]  /*0590*/  @!P2 STS [UR24+0x8], R2 ;  /* 0x00000802ff00a988 */ /* 0x0007e40008000818 */
.L_x_11:
[----:B------:R-:W-:Y:S05]  /*05a0*/  BSYNC B1 ;  /* 0x0000000000017941 */ /* 0x000fea0003800000 */
.L_x_6:
[----:B------:R-:W-:Y:S05]  /*05b0*/  WARPSYNC.ALL ;  /* 0x0000000000007948 */ /* 0x000fea0003800000 */
[----:B------:R-:W-:Y:S05]  /*05c0*/  @P0 BRA `(.L_x_12) ;  /* 0x0000000000280947 */ /* 0x000fea0003800000 */
[----:B-123--:R-:W1:Y:S01]  /*05d0*/  S2R R2, SR_LANEID ;  /* 0x0000000000027919 */ /* 0x00ee620000000000 */
[----:B------:R-:W-:Y:S05]  /*05e0*/  WARPSYNC.ALL ;  /* 0x0000000000007948 */ /* 0x000fea0003800000 */
[----:B-1----:R-:W-:-:S05]  /*05f0*/  IMAD.SHL.U32 R5, R2, 0x4, RZ ;  /* 0x0000000402057824 */ /* 0x002fca00078e00ff */
[----:B------:R-:W1:Y:S01]  /*0600*/  LDS R7, [R5+UR24] ;  /* 0x0000001805077984 */ /* 0x000e620008000800 */
[----:B------:R-:W-:-:S05]  /*0610*/  IADD3 R2, P1, R5, UR26, RZ ;  /* 0x0000001a05027c10 */ /* 0x000fca000ff3e0ff */
[----:B------:R-:W-:-:S05]  /*0620*/  IMAD.X R3, RZ, RZ, UR27, P1 ;  /* 0x0000001bff037e24 */ /* 0x000fca00088e06ff */
[----:B-1----:R4:W5:Y:S01]  /*0630*/  ATOMG.E.EXCH.STRONG.GPU PT, RZ, [R2], R7 ;  /* 0x0000000702ff73a8 */ /* 0x00296200041ee100 */
[----:B------:R-:W-:-:S04]  /*0640*/  DEPBAR {5,4,3,2,1,0} ;  /* 0x0000003f0000791a */ /* 0x000fc80000000000 */
[----:B------:R4:W-:Y:S01]  /*0650*/  UTMACCTL.IV [UR26] ;  /* 0x000000001a0079b9 */ /* 0x0009e20008000000 */
[----:B------:R-:W-:Y:S01]  /*0660*/  NOP ;  /* 0x0000000000007918 */ /* 0x000fe20000000000 */
.L_x_12:
[----:B------:R-:W-:Y:S05]  /*0670*/  @P0 BRA `(.L_x_13) ;  /* 0x00000000000c0947 */ /* 0x000fea0003800000 */
[----:B------:R0:W-:Y:S01]  /*0680*/  UTMACMDFLUSH ;  /* 0x00000000000079b7 */ /* 0x0001e20000000000 */
[----:B------:R-:W-:Y:S05]  /*0690*/  @P0 BRA `(.L_x_13) ;  /* 0x0000000000040947 */ /* 0x000fea0003800000 */
[----:B------:R-:W-:-:S04]  /*06a0*/  DEPBAR.LE SB0, 0x0 ;  /* 0x000080000000791a */ /* 0x000fc80000000000 */
.L_x_13:
[----:B------:R-:W-:Y:S05]  /*06b0*/  WARPSYNC.ALL ;  /* 0x0000000000007948 */ /* 0x000fea0003800000 */
[----:B-----5:R-:W-:Y:S06]  /*06c0*/  BAR.SYNC.DEFER_BLOCKING 0x0 ;  /* 0x0000000000007b1d */ /* 0x020fec0000010000 */
[----:B------:R-:W-:Y:S02]  /*06d0*/  BSSY B1, `(.L_x_14) ;  /* 0x000000b000017945 */ /* 0x000fe40003800000 */
[----:B------:R-:W-:Y:S06]  /*06e0*/  BAR.SYNC.DEFER_BLOCKING 0x0 ;  /* 0x0000000000007b1d */ /* 0x000fec0000010000 */
[----:B------:R5:W-:Y:S01]  /*06f0*/  @!P0 STS [R12], RZ ;  /* 0x000000ff0c008388 */ /* 0x000be20000000800 */
[----:B------:R-:W-:Y:S01]  /*0700*/  NOP ;  /* 0x0000000000007918 */ /* 0x000fe20000000000 */
[----:B------:R-:W-:Y:S05]  /*0710*/  @P2 BRA `(.L_x_15) ;  /* 0x0000000000182947 */ /* 0x000fea0003800000 */
[----:B-1234-:R-:W1:Y:S01]  /*0720*/  LDS R2, [UR24+0x8] ;  /* 0x00000818ff027984 */ /* 0x01ee620008000800 */
[----:B------:R-:W2:Y:S01]  /*0730*/  LDC.64 R10, c[0x0][0x218] ;  /* 0x00008600ff0a7b82 */ /* 0x000ea20000000a00 */
[----:B------:R-:W-:Y:S02]  /*0740*/  IMAD.MOV.U32 R3, RZ, RZ, 0x70 ;  /* 0x00000070ff037424 */ /* 0x000fe400078e00ff */
[----:B--2---:R2:W-:Y:S03]  /*0750*/  STS.64 [UR24], R10 ;  /* 0x0000000aff007988 */ /* 0x0045e60008000a18 */
[----:B-1----:R-:W-:-:S05]  /*0760*/  LOP3.LUT R2, R2, 0x10, R3, 0xd8, !PT ;  /* 0x0000001002027812 */ /* 0x002fca00078ed803 */
[----:B------:R2:W-:Y:S02]  /*0770*/  STS [UR24+0x8], R2 ;  /* 0x00000802ff007988 */ /* 0x0005e40008000818 */
.L_x_15:
[----:B----4-:R-:W-:Y:S05]  /*0780*/  BSYNC B1 ;  /* 0x0000000000017941 */ /* 0x010fea0003800000 */
.L_x_14:
[----:B------:R-:W-:Y:S04]  /*0790*/  BSSY B2, `(.L_x_16) ;  /* 0x000000f000027945 */ /* 0x000fe80003800000 */
[----:B------:R-:W-:Y:S04]  /*07a0*/  BSSY B1, `(.L_x_17) ;  /* 0x000000c000017945 */ /* 0x000fe80003800000 */
[----:B------:R-:W-:Y:S05]  /*07b0*/  @P2 BRA `(.L_x_18) ;  /* 0x0000000000282947 */ /* 0x000fea0003800000 */
[----:B-123--:R-:W1:Y:S01]  /*07c0*/  LDS R2, [UR24+0x34] ;  /* 0x00003418ff027984 */ /* 0x00ee620008000800 */
[----:B------:R-:W-:Y:S01]  /*07d0*/  IMAD.MOV.U32 R3, RZ, RZ, 0x1f000000 ;  /* 0x1f000000ff037424 */ /* 0x000fe200078e00ff */
[----:B------:R-:W-:Y:S05]  /*07e0*/  @P2 BREAK B1 ;  /* 0x0000000000012942 */ /* 0x000fea0003800000 */
[----:B-1----:R-:W-:-:S05]  /*07f0*/  LOP3.LUT R2, R2, 0xff000000, R3, 0xb8, !PT ;  /* 0xff00000002027812 */ /* 0x002fca00078eb803 */
[----:B------:R1:W-:Y:S01]  /*0800*/  STS [UR24+0x34], R2 ;  /* 0x00003402ff007988 */ /* 0x0003e20008000818 */
[----:B------:R-:W-:Y:S05]  /*0810*/  @P2 BRA `(.L_x_19) ;  /* 0x0000000000182947 */ /* 0x000fea0003800000 */
[----:B------:R-:W2:Y:S01]  /*0820*/  LDS R3, [UR24+0x38] ;  /* 0x00003818ff037984 */ /* 0x000ea20008000800 */
[----:B-1----:R-:W-:-:S05]  /*0830*/  IMAD.MOV.U32 R2, RZ, RZ, 0x7f ;  /* 0x0000007fff027424 */ /* 0x002fca00078e00ff */
[----:B--2---:R-:W-:-:S05]  /*0840*/  LOP3.LUT R2, R3, 0xff, R2, 0xb8, !PT ;  /* 0x000000ff03027812 */ /* 0x004fca00078eb802 */
[----:B------:R4:W-:Y:S02]  /*0850*/  STS [UR24+0x38], R2 ;  /* 0x00003802ff007988 */ /* 0x0009e40008000818 */
.L_x_18:
[----:B------:R-:W-:Y:S05]  /*0860*/  BSYNC B1 ;  /* 0x0000000000017941 */ /* 0x000fea0003800000 */
.L_x_17:
[----:B------:R1:W-:Y:S02]  /*0870*/  @!P2 STS [UR24+0x20], R9 ;  /* 0x00002009ff00a988 */ /* 0x0003e40008000818 */
.L_x_19:
[----:B------:R-:W-:Y:S05]  /*0880*/  BSYNC B2 ;  /* 0x0000000000027941 */ /* 0x000fea0003800000 */
.L_x_16:
[----:B------:R-:W-:Y:S05]  /*0890*/  WARPSYNC.ALL ;  /* 0x0000000000007948 */ /* 0x000fea0003800000 */
[----:B------:R-:W2:Y:S01]  /*08a0*/  LDC R5, c[0x0][0x22c] ;  /* 0x00008b00ff057b82 */ /* 0x000ea20000000800 */
[----:B------:R-:W-:Y:S01]  /*08b0*/  BSSY B2, `(.L_x_20) ;  /* 0x0000010000027945 */ /* 0x000fe20003800000 */
[----:B--2---:R-:W-:-:S05]  /*08c0*/  VIADD R5, R5, 0xffffffff ;  /* 0xffffffff05057836 */ /* 0x004fca0000000000 */
[----:B------:R2:W-:Y:S01]  /*08d0*/  @!P2 STS [UR24+0x24], R5 ;  /* 0x00002405ff00a988 */ /* 0x0005e20008000818 */
[----:B------:R-:W-:Y:S05]  /*08e0*/  @P2 BRA `(.L_x_21) ;  /* 0x0000000000302947 */ /* 0x000fea0003800000 */
[----:B------:R-:W2:Y:S01]  /*08f0*/  LDS R3, [UR24+0x34] ;  /* 0x00003418ff037984 */ /* 0x000ea20008000800 */
[----:B------:R-:W2:Y:S03]  /*0900*/  LDC.64 R10, c[0x0][0x240] ;  /* 0x00009000ff0a7b82 */ /* 0x000ea60000000a00 */
[----:B-1-34-:R-:W1:Y:S01]  /*0910*/  LDS R2, [UR24+0x1c] ;  /* 0x00001c18ff027984 */ /* 0x01ae620008000800 */
[C---:B--2---:R-:W-:Y:S01]  /*0920*/  SHF.L.U64.HI R8, R10.reuse, 0x1, R11 ;  /* 0x000000010a087819 */ /* 0x044fe2000001020b */
[----:B------:R-:W-:-:S03]  /*0930*/  IMAD.SHL.U32 R7, R10, 0x2, RZ ;  /* 0x000000020a077824 */ /* 0x000fc600078e00ff */
[--C-:B------:R-:W-:Y:S02]  /*0940*/  SHF.R.U32.HI R9, RZ, 0x4, R8.reuse ;  /* 0x00000004ff097819 */ /* 0x100fe40000011608 */
[----:B------:R-:W-:-:S05]  /*0950*/  SHF.R.U64 R7, R7, 0x4, R8 ;  /* 0x0000000407077819 */ /* 0x000fca0000001208 */
[----:B------:R2:W-:Y:S01]  /*0960*/  STS [UR24+0xc], R7 ;  /* 0x00000c07ff007988 */ /* 0x0005e20008000818 */
[----:B------:R-:W-:Y:S02]  /*0970*/  LOP3.LUT R3, R3, 0x7, RZ, 0xb8, !PT ;  /* 0x0000000703037812 */ /* 0x000fe400078eb8ff */
[----:B-1----:R-:W-:-:S03]  /*0980*/  LOP3.LUT R2, R2, 0xf, R9, 0xb8, !PT ;  /* 0x0000000f02027812 */ /* 0x002fc600078eb809 */
[----:B------:R2:W-:Y:S04]  /*0990*/  STS [UR24+0x34], R3 ;  /* 0x00003403ff007988 */ /* 0x0005e80008000818 */
[----:B------:R2:W-:Y:S02]  /*09a0*/  STS [UR24+0x1c], R2 ;  /* 0x00001c02ff007988 */ /* 0x0005e40008000818 */
.L_x_21:
[----:B------:R-:W-:Y:S05]  /*09b0*/  BSYNC B2 ;  /* 0x0000000000027941 */ /* 0x000fea0003800000 */
.L_x_20:
[----:B------:R-:W-:Y:S04]  /*09c0*/  BSSY B3, `(.L_x_22) ;  /* 0x000001a000037945 */ /* 0x000fe80003800000 */
[----:B------:R-:W-:Y:S04]  /*09d0*/  BSSY B2, `(.L_x_23) ;  /* 0x0000015000027945 */ /* 0x000fe80003800000 */
[----:B------:R-:W-:Y:S05]  /*09e0*/  @P2 BRA `(.L_x_24) ;  /* 0x0000000000202947 */ /* 0x000fea0003800000 */
[----:B-1234-:R-:W1:Y:S02]  /*09f0*/  LDS R2, [UR24+0x34] ;  /* 0x00003418ff027984 */ /* 0x01ee640008000800 */
[----:B-1----:R-:W-:-:S05]  /*0a00*/  LOP3.LUT R2, R2, 0x38, RZ, 0xb8, !PT ;  /* 0x0000003802027812 */ /* 0x002fca00078eb8ff */
[----:B------:R1:W-:Y:S01]  /*0a10*/  STS [UR24+0x34], R2 ;  /* 0x00003402ff007988 */ /* 0x0003e20008000818 */
[----:B------:R-:W-:Y:S05]  /*0a20*/  @P2 BRA `(.L_x_25) ;  /* 0x0000000000202947 */ /* 0x000fea0003800000 */
[----:B-1----:R-:W1:Y:S01]  /*0a30*/  LDS R2, [UR24+0x8] ;  /* 0x00000818ff027984 */ /* 0x002e620008000800 */
[----:B------:R-:W-:-:S05]  /*0a40*/  IMAD.MOV.U32 R3, RZ, RZ, 0x780 ;  /* 0x00000780ff037424 */ /* 0x000fca00078e00ff */
[----:B-1----:R-:W-:-:S05]  /*0a50*/  LOP3.LUT R2, R2, 0x500, R3, 0xd8, !PT ;  /* 0x0000050002027812 */ /* 0x002fca00078ed803 */
[----:B------:R1:W-:Y:S02]  /*0a60*/  STS [UR24+0x8], R2 ;  /* 0x00000802ff007988 */ /* 0x0003e40008000818 */
.L_x_24:
[----:B------:R-:W-:Y:S05]  /*0a70*/  @P2 BRA `(.L_x_26) ;  /* 0x0000000000282947 */ /* 0x000fea0003800000 */
[----:B-1234-:R-:W1:Y:S02]  /*0a80*/  LDS R2, [UR24+0x8] ;  /* 0x00000818ff027984 */ /* 0x01ee640008000800 */
[----:B-1----:R-:W-:-:S05]  /*0a90*/  LOP3.LUT R2, R2, 0x1800, RZ, 0xb8, !PT ;  /* 0x0000180002027812 */ /* 0x002fca00078eb8ff */
[----:B------:R2:W-:Y:S02]  /*0aa0*/  STS [UR24+0x8], R2 ;  /* 0x00000802ff007988 */ /* 0x0005e40008000818 */
.L_x_25:
[----:B------:R-:W-:Y:S05]  /*0ab0*/  @P2 BREAK B2 ;  /* 0x0000000000022942 */ /* 0x000fea0003800000 */
[----:B------:R-:W-:Y:S05]  /*0ac0*/  @P2 BRA `(.L_x_27) ;  /* 0x0000000000242947 */ /* 0x000fea0003800000 */
[----:B-12---:R-:W1:Y:S01]  /*0ad0*/  LDS R2, [UR24+0x8] ;  /* 0x00000818ff027984 */ /* 0x006e620008000800 */
[----:B------:R-:W-:-:S05]  /*0ae0*/  IMAD.MOV.U32 R3, RZ, RZ, 0x6000 ;  /* 0x00006000ff037424 */ /* 0x000fca00078e00ff */
[----:B-1----:R-:W-:-:S04]  /*0af0*/  LOP3.LUT R2, R2, 0x4000, R3, 0xd8, !PT ;  /* 0x0000400002027812 */ /* 0x002fc800078ed803 */
[----:B------:R-:W-:-:S05]  /*0b00*/  LOP3.LUT R2, R2, 0x400000, RZ, 0xb8, !PT ;  /* 0x0040000002027812 */ /* 0x000fca00078eb8ff */
[----:B------:R1:W-:Y:S02]  /*0b10*/  STS [UR24+0x8], R2 ;  /* 0x00000802ff007988 */ /* 0x0003e40008000818 */
.L_x_26:
[----:B------:R-:W-:Y:S05]  /*0b20*/  BSYNC B2 ;  /* 0x0000000000027941 */ /* 0x000fea0003800000 */
.L_x_23:
[----:B-1234-:R-:W1:Y:S02]  /*0b30*/  @!P2 LDS R2, [UR24+0x8] ;  /* 0x00000818ff02a984 */ /* 0x01ee640008000800 */
[----:B-1----:R-:W-:-:S05]  /*0b40*/  @!P2 LOP3.LUT R2, R2, 0x8000, RZ, 0xb8, !PT ;  /* 0x000080000202a812 */ /* 0x002fca00078eb8ff */
[----:B------:R3:W-:Y:S02]  /*0b50*/  @!P2 STS [UR24+0x8], R2 ;  /* 0x00000802ff00a988 */ /* 0x0007e40008000818 */
.L_x_27:
[----:B------:R-:W-:Y:S05]  /*0b60*/  BSYNC B3 ;  /* 0x0000000000037941 */ /* 0x000fea0003800000 */
.L_x_22:
[----:B------:R-:W-:Y:S05]  /*0b70*/  WARPSYNC.ALL ;  /* 0x0000000000007948 */ /* 0x000fea0003800000 */
[----:B------:R-:W-:-:S04]  /*0b80*/  UIADD3 UR25, UR5, 0x80, URZ ;  /* 0x0000008005197890 */ /* 0x000fc8000fffe03f */
[----:B------:R-:W-:-:S04]  /*0b90*/  UIADD3 UR28, UP0, UR25, UR30, URZ ;  /* 0x0000001e191c7290 */ /* 0x000fc8000ff1e03f */
[----:B------:R-:W-:Y:S01]  /*0ba0*/  ULEA.HI.X.SX32 UR25, UR25, UR31, 0x1, UP0 ;  /* 0x0000001f19197291 */ /* 0x000fe200080f0e3f */
[----:B------:R-:W-:Y:S11]  /*0bb0*/  @P0 BRA `(.L_x_28) ;  /* 0x00000000002c0947 */ /* 0x000ff60003800000 */
[----:B-123--:R-:W1:Y:S01]  /*0bc0*/  S2R R2, SR_LANEID ;  /* 0x0000000000027919 */ /* 0x00ee620000000000 */
[----:B------:R-:W-:Y:S05]  /*0bd0*/  WARPSYNC.ALL ;  /* 0x0000000000007948 */ /* 0x000fea0003800000 */
[----:B-1----:R-:W-:-:S05]  /*0be0*/  IMAD.SHL.U32 R8, R2, 0x4, RZ ;  /* 0x0000000402087824 */ /* 0x002fca00078e00ff */
[----:B------:R-:W1:Y:S01]  /*0bf0*/  LDS R7, [R8+UR24] ;  /* 0x0000001808077984 */ /* 0x000e620008000800 */
[----:B------:R-:W-:Y:S01]  /*0c00*/  IADD3 R2, P1, R8, UR28, RZ ;  /* 0x0000001c08027c10 */ /* 0x000fe2000ff3e0ff */
[----:B------:R-:W-:-:S04]  /*0c10*/  UMOV UR29, UR25 ;  /* 0x00000019001d7c82 */ /* 0x000fc80008000000 */
[----:B------:R-:W-:-:S05]  /*0c20*/  IMAD.X R3, RZ, RZ, UR25, P1 ;  /* 0x00000019ff037e24 */ /* 0x000fca00088e06ff */
[----:B-1----:R4:W2:Y:S01]  /*0c30*/  ATOMG.E.EXCH.STRONG.GPU PT, RZ, [R2], R7 ;  /* 0x0000000702ff73a8 */ /* 0x0028a200041ee100 */
[----:B------:R-:W-:-:S04]  /*0c40*/  DEPBAR {5,4,3,2,1,0} ;  /* 0x0000003f0000791a */ /* 0x000fc80000000000 */
[----:B------:R4:W-:Y:S01]  /*0c50*/  UTMACCTL.IV [UR28] ;  /* 0x000000001c0079b9 */ /* 0x0009e20008000000 */
[----:B------:R-:W-:Y:S01]  /*0c60*/  NOP ;  /* 0x0000000000007918 */ /* 0x000fe20000000000 */
.L_x_28:
[----:B------:R-:W-:Y:S05]  /*0c70*/  @P0 BRA `(.L_x_29) ;  /* 0x00000000000c0947 */ /* 0x000fea0003800000 */
[----:B------:R0:W-:Y:S01]  /*0c80*/  UTMACMDFLUSH ;  /* 0x00000000000079b7 */ /* 0x0001e20000000000 */
[----:B------:R-:W-:Y:S05]  /*0c90*/  @P0 BRA `(.L_x_29) ;  /* 0x0000000000040947 */ /* 0x000fea0003800000 */
[----:B------:R-:W-:-:S04]  /*0ca0*/  DEPBAR.LE SB0, 0x0 ;  /* 0x000080000000791a */ /* 0x000fc80000000000 */
.L_x_29:
[----:B------:R-:W-:Y:S05]  /*0cb0*/  WARPSYNC.ALL ;  /* 0x0000000000007948 */ /* 0x000fea0003800000 */
[----:B--2---:R-:W-:Y:S06]  /*0cc0*/  BAR.SYNC.DEFER_BLOCKING 0x0 ;  /* 0x0000000000007b1d */ /* 0x004fec0000010000 */
[----:B------:R-:W-:Y:S02]  /*0cd0*/  BSSY B3, `(.L_x_30) ;  /* 0x000000b000037945 */ /* 0x000fe40003800000 */
[----:B------:R-:W-:Y:S06]  /*0ce0*/  BAR.SYNC.DEFER_BLOCKING 0x0 ;  /* 0x0000000000007b1d */ /* 0x000fec0000010000 */
[----:B------:R2:W-:Y:S01]  /*0cf0*/  @!P0 STS [R12], RZ ;  /* 0x000000ff0c008388 */ /* 0x0005e20000000800 */
[----:B------:R-:W-:Y:S01]  /*0d00*/  NOP ;  /* 0x0000000000007918 */ /* 0x000fe20000000000 */
[----:B------:R-:W-:Y:S05]  /*0d10*/  @P2 BRA `(.L_x_31) ;  /* 0x0000000000182947 */ /* 0x000fea0003800000 */
[----:B-1-34-:R-:W1:Y:S01]  /*0d20*/  LDS R2, [UR24+0x8] ;  /* 0x00000818ff027984 */ /* 0x01ae620008000800 */
[----:B------:R-:W3:Y:S01]  /*0d30*/  LDC.64 R8, c[0x0][0x220] ;  /* 0x00008800ff087b82 */ /* 0x000ee20000000a00 */
[----:B------:R-:W-:Y:S02]  /*0d40*/  IMAD.MOV.U32 R3, RZ, RZ, 0x70 ;  /* 0x00000070ff037424 */ /* 0x000fe400078e00ff */
[----:B---3--:R3:W-:Y:S03]  /*0d50*/  STS.64 [UR24], R8 ;  /* 0x00000008ff007988 */ /* 0x0087e60008000a18 */
[----:B-1----:R-:W-:-:S05]  /*0d60*/  LOP3.LUT R2, R2, 0x10, R3, 0xd8, !PT ;  /* 0x0000001002027812 */ /* 0x002fca00078ed803 */
[----:B------:R3:W-:Y:S02]  /*0d70*/  STS [UR24+0x8], R2 ;  /* 0x00000802ff007988 */ /* 0x0007e40008000818 */
.L_x_31:
[----:B----4-:R-:W-:Y:S05]  /*0d80*/  BSYNC B3 ;  /* 0x0000000000037941 */ /* 0x010fea0003800000 */
.L_x_30:
[----:B------:R-:W-:Y:S04]  /*0d90*/  BSSY B4, `(.L_x_32) ;  /* 0x0000011000047945 */ /* 0x000fe80003800000 */
[----:B------:R-:W-:Y:S04]  /*0da0*/  BSSY B3, `(.L_x_33) ;  /* 0x000000e000037945 */ /* 0x000fe80003800000 */
[----:B------:R-:W-:Y:S05]  /*0db0*/  @P2 BRA `(.L_x_34) ;  /* 0x0000000000242947 */ /* 0x000fea0003800000 */
[----:B-1-3--:R-:W1:Y:S01]  /*0dc0*/  LDS R2, [UR24+0x34] ;  /* 0x00003418ff027984 */ /* 0x00ae620008000800 */
[----:B------:R-:W-:-:S05]  /*0dd0*/  IMAD.MOV.U32 R3, RZ, RZ, 0x3f000000 ;  /* 0x3f000000ff037424 */ /* 0x000fca00078e00ff */
[----:B-1----:R-:W-:-:S05]  /*0de0*/  LOP3.LUT R2, R2, 0xff000000, R3, 0xb8, !PT ;  /* 0xff00000002027812 */ /* 0x002fca00078eb803 */
[----:B------:R1:W-:Y:S01]  /*0df0*/  STS [UR24+0x34], R2 ;  /* 0x00003402ff007988 */ /* 0x0003e20008000818 */
[----:B------:R-:W-:Y:S05]  /*0e00*/  @P2 BRA `(.L_x_35) ;  /* 0x00000000001c2947 */ /* 0x000fea0003800000 */
[----:B-1----:R-:W1:Y:S01]  /*0e10*/  LDS R2, [UR24+0x38] ;  /* 0x00003818ff027984 */ /* 0x002e620008000800 */
[----:B------:R-:W-:-:S05]  /*0e20*/  IMAD.MOV.U32 R3, RZ, RZ, 0xff ;  /* 0x000000ffff037424 */ /* 0x000fca00078e00ff */
[----:B-1----:R-:W-:-:S05]  /*0e30*/  LOP3.LUT R2, R2, 0xff, R3, 0xb8, !PT ;  /* 0x000000ff02027812 */ /* 0x002fca00078eb803 */
[----:B------:R4:W-:Y:S02]  /*0e40*/  STS [UR24+0x38], R2 ;  /* 0x00003802ff007988 */ /* 0x0009e40008000818 */
.L_x_34:
[----:B------:R-:W-:Y:S05]  /*0e50*/  @P2 BREAK B3 ;  /* 0x0000000000032942 */ /* 0x000fea0003800000 */
[----:B------:R-:W-:Y:S05]  /*0e60*/  @P2 BRA `(.L_x_36) ;  /* 0x00000000000c2947 */ /* 0x000fea0003800000 */
[----:B------:R1:W-:Y:S02]  /*0e70*/  STS [UR24+0x20], R5 ;  /* 0x00002005ff007988 */ /* 0x0003e40008000818 */
.L_x_35:
[----:B------:R-:W-:Y:S05]  /*0e80*/  BSYNC B3 ;  /* 0x0000000000037941 */ /* 0x000fea0003800000 */
.L_x_33:
[----:B------:R1:W-:Y:S02]  /*0e90*/  @!P2 STS [UR24+0x24], R4 ;  /* 0x00002404ff00a988 */ /* 0x0003e40008000818 */
.L_x_36:
[----:B------:R-:W-:Y:S05]  /*0ea0*/  BSYNC B4 ;  /* 0x0000000000047941 */ /* 0x000fea0003800000 */
.L_x_32:
[----:B------:R-:W-:Y:S05]  /*0eb0*/  WARPSYNC.ALL ;  /* 0x0000000000007948 */ /* 0x000fea0003800000 */
[----:B------:R-:W-:Y:S04]  /*0ec0*/  BSSY B4, `(.L_x_37) ;  /* 0x000000e000047945 */ /* 0x000fe80003800000 */
[----:B------:R-:W-:Y:S05]  /*0ed0*/  @P2 BRA `(.L_x_38) ;  /* 0x0000000000302947 */ /* 0x000fea0003800000 */
[----:B------:R-:W5:Y:S01]  /*0ee0*/  LDS R3, [UR24+0x34] ;  /* 0x00003418ff037984 */ /* 0x000f620008000800 */
[----:B-1----:R-:W1:Y:S03]  /*0ef0*/  LDC.64 R4, c[0x0][0x248] ;  /* 0x00009200ff047b82 */ /* 0x002e660000000a00 */
[----:B---34-:R-:W3:Y:S01]  /*0f00*/  LDS R2, [UR24+0x1c] ;  /* 0x00001c18ff027984 */ /* 0x018ee20008000800 */
[C---:B-1----:R-:W-:Y:S01]  /*0f10*/  SHF.L.U64.HI R5, R4.reuse, 0x1, R5 ;  /* 0x0000000104057819 */ /* 0x042fe20000010205 */
[----:B------:R-:W-:-:S03]  /*0f20*/  IMAD.SHL.U32 R4, R4, 0x2, RZ ;  /* 0x0000000204047824 */ /* 0x000fc600078e00ff */
[--C-:B------:R-:W-:Y:S02]  /*0f30*/  SHF.R.U32.HI R7, RZ, 0x4, R5.reuse ;  /* 0x00000004ff077819 */ /* 0x100fe40000011605 */
[----:B------:R-:W-:-:S05]  /*0f40*/  SHF.R.U64 R4, R4, 0x4, R5 ;  /* 0x0000000404047819 */ /* 0x000fca0000001205 */
[----:B------:R1:W-:Y:S01]  /*0f50*/  STS [UR24+0xc], R4 ;  /* 0x00000c04ff007988 */ /* 0x0003e20008000818 */
[----:B-----5:R-:W-:Y:S02]  /*0f60*/  LOP3.LUT R3, R3, 0x7, RZ, 0xb8, !PT ;  /* 0x0000000703037812 */ /* 0x020fe400078eb8ff */
[----:B---3--:R-:W-:-:S03]  /*0f70*/  LOP3.LUT R2, R2, 0xf, R7, 0xb8, !PT ;  /* 0x0000000f02027812 */ /* 0x008fc600078eb807 */
[----:B------:R1:W-:Y:S04]  /*0f80*/  STS [UR24+0x34], R3 ;  /* 0x00003403ff007988 */ /* 0x0003e80008000818 */
[----:B------:R1:W-:Y:S02]  /*0f90*/  STS [UR24+0x1c], R2 ;  /* 0x00001c02ff007988 */ /* 0x0003e40008000818 */
.L_x_38:
[----:B------:R-:W-:Y:S05]  /*0fa0*/  BSYNC B4 ;  /* 0x0000000000047941 */ /* 0x000fea0003800000 */
.L_x_37:
        /* <DEDUP_REMOVED lines=11> */
.L_x_41:
[----:B------:R-:W-:Y:S05]  /*1060*/  @P2 BRA `(.L_x_43) ;  /* 0x0000000000282947 */ /* 0x000fea0003800000 */
[----:B-1-34-:R-:W1:Y:S02]  /*1070*/  LDS R2, [UR24+0x8] ;  /* 0x00000818ff027984 */ /* 0x01ae640008000800 */
[----:B-1----:R-:W-:-:S05]  /*1080*/  LOP3.LUT R2, R2, 0x1800, RZ, 0xb8, !PT ;  /* 0x0000180002027812 */ /* 0x002fca00078eb8ff */
[----:B------:R3:W-:Y:S02]  /*1090*/  STS [UR24+0x8], R2 ;  /* 0x00000802ff007988 */ /* 0x0007e40008000818 */
.L_x_42:
[----:B------:R-:W-:Y:S05]  /*10a0*/  @P2 BREAK B5 ;  /* 0x0000000000052942 */ /* 0x000fea0003800000 */
[----:B------:R-:W-:Y:S05]  /*10b0*/  @P2 BRA `(.L_x_44) ;  /* 0x0000000000242947 */ /* 0x000fea0003800000 */
[----:B-1-3--:R-:W1:Y:S01]  /*10c0*/  LDS R2, [UR24+0x8] ;  /* 0x00000818ff027984 */ /* 0x00ae620008000800 */
[----:B------:R-:W-:-:S05]  /*10d0*/  IMAD.MOV.U32 R3, RZ, RZ, 0x6000 ;  /* 0x00006000ff037424 */ /* 0x000fca00078e00ff */
[----:B-1----:R-:W-:-:S04]  /*10e0*/  LOP3.LUT R2, R2, 0x6000, R3, 0xd8, !PT ;  /* 0x0000600002027812 */ /* 0x002fc800078ed803 */
[----:B------:R-:W-:-:S05]  /*10f0*/  LOP3.LUT R2, R2, 0x400000, RZ, 0xb8, !PT ;  /* 0x0040000002027812 */ /* 0x000fca00078eb8ff */
[----:B------:R1:W-:Y:S02]  /*1100*/  STS [UR24+0x8], R2 ;  /* 0x00000802ff007988 */ /* 0x0003e40008000818 */
.L_x_43:
[----:B------:R-:W-:Y:S05]  /*1110*/  BSYNC B5 ;  /* 0x0000000000057941 */ /* 0x000fea0003800000 */
.L_x_40:
[----:B-1-34-:R-:W1:Y:S02]  /*1120*/  @!P2 LDS R2, [UR24+0x8] ;  /* 0x00000818ff02a984 */ /* 0x01ae640008000800 */
[----:B-1----:R-:W-:-:S05]  /*1130*/  @!P2 LOP3.LUT R2, R2, 0x8000, RZ, 0xb8, !PT ;  /* 0x000080000202a812 */ /* 0x002fca00078eb8ff */
[----:B------:R4:W-:Y:S02]  /*1140*/  @!P2 STS [UR24+0x8], R2 ;  /* 0x00000802ff00a988 */ /* 0x0009e40008000818 */
.L_x_44:
[----:B------:R-:W-:Y:S05]  /*1150*/  BSYNC B4 ;  /* 0x0000000000047941 */ /* 0x000fea0003800000 */
.L_x_39:
[----:B------:R-:W-:Y:S05]  /*1160*/  WARPSYNC.ALL ;  /* 0x0000000000007948 */ /* 0x000fea0003800000 */
[----:B------:R-:W-:Y:S01]  /*1170*/  UIADD3 UR5, UR5, 0x100, URZ ;  /* 0x0000010005057890 */ /* 0x000fe2000fffe03f */
[----:B------:R-:W-:Y:S01]  /*1180*/  ISETP.GE.AND P1, PT, R13, 0x1, PT ;  /* 0x000000010d00780c */ /* 0x000fe20003f26270 */
[----:B------:R-:W-:Y:S01]  /*1190*/  IMAD.MOV.U32 R88, RZ, RZ, RZ ;  /* 0x000000ffff587224 */ /* 0x000fe200078e00ff */
[----:B------:R-:W-:Y:S01]  /*11a0*/  SHF.R.U32.HI R7, RZ, 0x5, R0 ;  /* 0x00000005ff077819 */ /* 0x000fe20000011600 */
[----:B------:R-:W-:-:S04]  /*11b0*/  UIADD3 UR30, UP0, UR5, UR30, URZ ;  /* 0x0000001e051e7290 */ /* 0x000fc8000ff1e03f */
[----:B------:R-:W-:Y:S01]  /*11c0*/  ULEA.HI.X.SX32 UR31, UR5, UR31, 0x1, UP0 ;  /* 0x0000001f051f7291 */ /* 0x000fe200080f0e3f */
[----:B------:R-:W-:Y:S11]  /*11d0*/  @P0 BRA `(.L_x_45) ;  /* 0x0000000000280947 */ /* 0x000ff60003800000 */
[----:B-1-34-:R-:W1:Y:S01]  /*11e0*/  S2R R2, SR_LANEID ;  /* 0x0000000000027919 */ /* 0x01ae620000000000 */
[----:B------:R-:W-:Y:S05]  /*11f0*/  WARPSYNC.ALL ;  /* 0x0000000000007948 */ /* 0x000fea0003800000 */
[----:B-1----:R-:W-:-:S05]  /*1200*/  IMAD.SHL.U32 R4, R2, 0x4, RZ ;  /* 0x0000000402047824 */ /* 0x002fca00078e00ff */
[----:B------:R-:W1:Y:S01]  /*1210*/  LDS R5, [R4+UR24] ;  /* 0x0000001804057984 */ /* 0x000e620008000800 */
[----:B------:R-:W-:-:S05]  /*1220*/  IADD3 R2, P3, R4, UR30, RZ ;  /* 0x0000001e04027c10 */ /* 0x000fca000ff7e0ff */
[----:B------:R-:W-:-:S05]  /*1230*/  IMAD.X R3, RZ, RZ, UR31, P3 ;  /* 0x0000001fff037e24 */ /* 0x000fca00098e06ff */
[----:B-1----:R1:W3:Y:S01]  /*1240*/  ATOMG.E.EXCH.STRONG.GPU PT, RZ, [R2], R5 ;  /* 0x0000000502ff73a8 */ /* 0x0022e200041ee100 */
[----:B------:R-:W-:-:S04]  /*1250*/  DEPBAR {5,4,3,2,1,0} ;  /* 0x0000003f0000791a */ /* 0x000fc80000000000 */
[----:B------:R1:W-:Y:S01]  /*1260*/  UTMACCTL.IV [UR30] ;  /* 0x000000001e0079b9 */ /* 0x0003e20008000000 */
[----:B------:R-:W-:Y:S01]  /*1270*/  NOP ;  /* 0x0000000000007918 */ /* 0x000fe20000000000 */
.L_x_45:
[----:B------:R-:W-:Y:S05]  /*1280*/  @P0 BRA `(.L_x_46) ;  /* 0x00000000000c0947 */ /* 0x000fea0003800000 */
[----:B------:R0:W-:Y:S01]  /*1290*/  UTMACMDFLUSH ;  /* 0x00000000000079b7 */ /* 0x0001e20000000000 */
[----:B------:R-:W-:Y:S05]  /*12a0*/  @P0 BRA `(.L_x_46) ;  /* 0x0000000000040947 */ /* 0x000fea0003800000 */
[----:B------:R-:W-:-:S04]  /*12b0*/  DEPBAR.LE SB0, 0x0 ;  /* 0x000080000000791a */ /* 0x000fc80000000000 */
.L_x_46:
[----:B------:R-:W-:Y:S05]  /*12c0*/  WARPSYNC.ALL ;  /* 0x0000000000007948 */ /* 0x000fea0003800000 */
[----:B---3--:R-:W-:Y:S01]  /*12d0*/  BAR.SYNC.DEFER_BLOCKING 0x0 ;  /* 0x0000000000007b1d */ /* 0x008fe20000010000 */
[----:B------:R-:W-:Y:S01]  /*12e0*/  R2UR UR29, R7 ;  /* 0x00000000071d72ca */ /* 0x000fe200000e0000 */
[----:B------:R-:W-:Y:S01]  /*12f0*/  USHF.L.U32 UR15, UR32, 0x7, URZ ;  /* 0x00000007200f7899 */ /* 0x000fe2000800063f */
[----:B------:R-:W-:Y:S01]  /*1300*/  IMAD.MOV.U32 R89, RZ, RZ, RZ ;  /* 0x000000ffff597224 */ /* 0x000fe200078e00ff */
[----:B------:R-:W-:Y:S02]  /*1310*/  CS2R R90, SRZ ;  /* 0x00000000005a7805 */ /* 0x000fe4000001ff00 */
[----:B------:R-:W-:Y:S01]  /*1320*/  CS2R R92, SRZ ;  /* 0x00000000005c7805 */ /* 0x000fe2000001ff00 */
[----:B------:R-:W-:Y:S01]  /*1330*/  VOTEU.ALL UP0, P2 ;  /* 0x00000000003f7886 */ /* 0x000fe20001000000 */
[----:B------:R-:W-:Y:S01]  /*1340*/  UMOV UR6, 0x1 ;  /* 0x0000000100067882 */ /* 0x000fe20000000000 */
[----:B------:R-:W-:Y:S01]  /*1350*/  VOTEU.ALL UP1, P2 ;  /* 0x00000000003f7886 */ /* 0x000fe20001020000 */
[----:B------:R-:W-:Y:S01]  /*1360*/  VOTEU.ALL UP2, P2 ;  /* 0x00000000003f7886 */ /* 0x000fe20001040000 */
[----:B------:R-:W-:Y:S01]  /*1370*/  CS2R R94, SRZ ;  /* 0x00000000005e7805 */ /* 0x000fe2000001ff00 */
[----:B------:R-:W-:-:S04]  /*1380*/  @!UP0 UIADD3 UR8, -UR6, 0x100000, URZ ;  /* 0x0010000006088890 */ /* 0x000fc8000fffe13f */
[----:B------:R-:W-:Y:S02]  /*1390*/  @!UP0 USHF.L.U32 UR9, UR8, 0xb, URZ ;  /* 0x0000000b08098899 */ /* 0x000fe4000800063f */
[----:B------:R-:W-:Y:S01]  /*13a0*/  @!UP0 USHF.L.U32 UR8, UR8, 0x1, URZ ;  /* 0x0000000108088899 */ /* 0x000fe2000800063f */
        /* <DEDUP_REMOVED lines=9> */
[----:B------:R-:W-:Y:S01]  /*1440*/  VOTEU.ALL UP0, P2 ;  /* 0x00000000003f7886 */ /* 0x000fe20001000000 */
[----:B------:R-:W-:Y:S02]  /*1450*/  CS2R R102, SRZ ;  /* 0x0000000000667805 */ /* 0x000fe4000001ff00 */
[----:B------:R-:W-:Y:S02]  /*1460*/  CS2R R104, SRZ ;  /* 0x0000000000687805 */ /* 0x000fe4000001ff00 */
[----:B------:R-:W-:Y:S02]  /*1470*/  CS2R R106, SRZ ;  /* 0x00000000006a7805 */ /* 0x000fe4000001ff00 */
[----:B------:R-:W-:-:S02]  /*1480*/  CS2R R108, SRZ ;  /* 0x00000000006c7805 */ /* 0x000fc4000001ff00 */
[----:B------:R-:W-:Y:S02]  /*1490*/  CS2R R110, SRZ ;  /* 0x00000000006e7805 */ /* 0x000fe4000001ff00 */
[----:B------:R-:W-:Y:S01]  /*14a0*/  CS2R R112, SRZ ;  /* 0x0000000000707805 */ /* 0x000fe2000001ff00 */
[----:B------:R-:W3:Y:S02]  /*14b0*/  FENCE.VIEW.ASYNC.S ;  /* 0x00000000000073c6 */ /* 0x000ee40000000000 */
[----:B---3--:R-:W3:Y:S02]  /*14c0*/  @!UP0 SYNCS.EXCH.64 URZ, [UR24+0x12000], UR8 ;  /* 0x01200008183f85b2 */ /* 0x008ee40008000100 */
[----:B---3--:R-:W-:Y:S01]  /*14d0*/  BAR.SYNC.DEFER_BLOCKING 0x0 ;  /* 0x0000000000007b1d */ /* 0x008fe20000010000 */
[----:B------:R-:W-:Y:S02]  /*14e0*/  CS2R R114, SRZ ;  /* 0x0000000000727805 */ /* 0x000fe4000001ff00 */
[----:B------:R-:W-:-:S02]  /*14f0*/  CS2R R116, SRZ ;  /* 0x0000000000747805 */ /* 0x000fc4000001ff00 */
[----:B------:R-:W-:Y:S02]  /*1500*/  CS2R R118, SRZ ;  /* 0x0000000000767805 */ /* 0x000fe4000001ff00 */
[----:B------:R-:W-:Y:S02]  /*1510*/  CS2R R120, SRZ ;  /* 0x0000000000787805 */ /* 0x000fe4000001ff00 */
[----:B------:R-:W-:Y:S02]  /*1520*/  CS2R R122, SRZ ;  /* 0x00000000007a7805 */ /* 0x000fe4000001ff00 */
[----:B------:R-:W-:Y:S02]  /*1530*/  CS2R R124, SRZ ;  /* 0x00000000007c7805 */ /* 0x000fe4000001ff00 */
        /* <DEDUP_REMOVED lines=16> */
[----:B------:R-:W-:Y:S01]  /*1640*/  CS2R R30, SRZ ;  /* 0x00000000001e7805 */ /* 0x000fe2000001ff00 */
[----:B------:R3:W4:Y:S02]  /*1650*/  @!UP1 SYNCS.EXCH.64 URZ, [UR24+0x12008], UR10 ;  /* 0x0120080a183f95b2 */ /* 0x0007240008000100 */
[----:B----4-:R-:W-:Y:S01]  /*1660*/  BAR.SYNC.DEFER_BLOCKING 0x0 ;  /* 0x0000000000007b1d */ /* 0x010fe20000010000 */
        /* <DEDUP_REMOVED lines=9> */
[----:B------:R-:W-:Y:S01]  /*1700*/  CS2R R50, SRZ ;  /* 0x0000000000327805 */ /* 0x000fe2000001ff00 */
[----:B---3--:R-:W-:Y:S01]  /*1710*/  USHF.L.U32 UR11, UR33, 0x8, URZ ;  /* 0x00000008210b7899 */ /* 0x008fe2000800063f */
        /* <DEDUP_REMOVED lines=12> */
[----:B------:R3:W4:Y:S01]  /*17e0*/  @!UP2 SYNCS.EXCH.64 URZ, [UR24+0x12010], UR6 ;  /* 0x01201006183fa5b2 */ /* 0x0007220008000100 */
[----:B------:R-:W-:Y:S02]  /*17f0*/  CS2R R76, SRZ ;  /* 0x00000000004c7805 */ /* 0x000fe4000001ff00 */
[----:B------:R-:W-:Y:S02]  /*1800*/  CS2R R78, SRZ ;  /* 0x00000000004e7805 */ /* 0x000fe4000001ff00 */
[----:B------:R-:W-:Y:S02]  /*1810*/  CS2R R80, SRZ ;  /* 0x0000000000507805 */ /* 0x000fe4000001ff00 */
[----:B------:R-:W-:-:S02]  /*1820*/  CS2R R82, SRZ ;  /* 0x0000000000527805 */ /* 0x000fc4000001ff00 */
[----:B------:R-:W-:Y:S02]  /*1830*/  CS2R R84, SRZ ;  /* 0x0000000000547805 */ /* 0x000fe4000001ff00 */
[----:B------:R-:W-:Y:S01]  /*1840*/  CS2R R86, SRZ ;  /* 0x0000000000567805 */ /* 0x000fe2000001ff00 */
[----:B------:R-:W-:Y:S06]  /*1850*/  @!P1 BRA `(.L_x_47) ;  /* 0x0000000800109947 */ /* 0x000fec0003800000 */
        /* <DEDUP_REMOVED lines=63> */
[----:B------:R-:W-:Y:S01]  /*1c50*/  CS2R R86, SRZ ;  /* 0x0000000000567805 */ /* 0x000fe2000001ff00 */
[----:B------:R-:W-:Y:S01]  /*1c60*/  UMOV UR5, URZ ;  /* 0x0000003f00057c82 */ /* 0x000fe20008000000 */
[----:B------:R-:W-:-:S05]  /*1c70*/  UMOV UR10, URZ ;  /* 0x0000003f000a7c82 */ /* 0x000fca0008000000 */
.L_x_49:
[----:B----4-:R-:W-:Y:S01]  /*1c80*/  BAR.SYNC.DEFER_BLOCKING 0x0 ;  /* 0x0000000000007b1d */ /* 0x010fe20000010000 */
[----:B------:R-:W-:Y:S01]  /*1c90*/  ULEA UR22, UR5, UR24, 0x3 ;  /* 0x0000001805167291 */ /* 0x000fe2000f8e183f */
[----:B-1----:R-:W-:Y:S01]  /*1ca0*/  @!P2 IMAD.MOV.U32 R3, RZ, RZ, 0x6000 ;  /* 0x00006000ff03a424 */ /* 0x002fe200078e00ff */
[----:B------:R-:W-:Y:S01]  /*1cb0*/  ELECT P0, URZ, PT ;  /* 0x00000000003f782f */ /* 0x000fe20003800000 */
[----:B------:R-:W-:Y:S01]  /*1cc0*/  IMAD.U32 R2, RZ, RZ, UR4 ;  /* 0x00000004ff027e24 */ /* 0x000fe2000f8e00ff */
[----:B------:R-:W-:Y:S02]  /*1cd0*/  ULEA UR8, UR5, UR24, 0xe ;  /* 0x0000001805087291 */ /* 0x000fe4000f8e703f */
[----:B------:R-:W-:Y:S02]  /*1ce0*/  ISETP.LT.U32.AND P0, PT, R6, 0x20, P0 ;  /* 0x000000200600780c */ /* 0x000fe40000701070 */
[----:B------:R-:W-:Y:S02]  /*1cf0*/  ELECT P1, URZ, PT ;  /* 0x00000000003f782f */ /* 0x000fe40003820000 */
[----:B------:R-:W-:Y:S01]  /*1d00*/  SHF.L.U32 R2, R2, 0x1f, RZ ;  /* 0x0000001f02027819 */ /* 0x000fe200000006ff */
[----:B------:R-:W-:Y:S01]  /*1d10*/  ULEA UR12, UR5, UR24, 0xd ;  /* 0x00000018050c7291 */ /* 0x000fe2000f8e683f */
[----:B------:R-:W-:Y:S01]  /*1d20*/  ISETP.LT.U32.AND P1, PT, R6, 0x20, P1 ;  /* 0x000000200600780c */ /* 0x000fe20000f21070 */
[----:B------:R-:W-:-:S02]  /*1d30*/  UMOV UR14, UR10 ;  /* 0x0000000a000e7c82 */ /* 0x000fc40008000000 */
[----:B------:R-:W-:Y:S02]  /*1d40*/  UIADD3 UR12, UR12, 0xc000, URZ ;  /* 0x0000c0000c0c7890 */ /* 0x000fe4000fffe03f */
[----:B------:R-:W-:Y:S02]  /*1d50*/  USHF.L.U32 UR16, UR29, 0x6, URZ ;  /* 0x000000061d107899 */ /* 0x000fe4000800063f */
[----:B------:R-:W-:Y:S01]  /*1d60*/  USHF.R.U32.HI UR18, URZ, 0x4, UR12 ;  /* 0x000000043f127899 */ /* 0x000fe2000801160c */
[----:B------:R-:W-:Y:S01]  /*1d70*/  VOTEU.ANY UP0, P0 ;  /* 0x00000000003f7886 */ /* 0x000fe20000000100 */
[----:B------:R-:W-:Y:S01]  /*1d80*/  VOTEU.ANY UP2, P0 ;  /* 0x00000000003f7886 */ /* 0x000fe20000040100 */
[----:B------:R-:W-:Y:S01]  /*1d90*/  ULOP3.LUT UR16, UR16, 0x100, URZ, 0xc0, !UPT ;  /* 0x0000010010107892 */ /* 0x000fe2000f8ec03f */
[----:B------:R1:W-:Y:S01]  /*1da0*/  @!P2 SYNCS.ARRIVE.TRANS64 RZ, [UR22+0x12000], R3 ;  /* 0x01200003ffffa9a7 */ /* 0x0003e20008000016 */
[----:B------:R4:W-:Y:S06]  /*1db0*/  MEMBAR.ALL.CTA ;  /* 0x0000000000007992 */ /* 0x0009ec0000008000 */
[----:B----4-:R-:W4:Y:S01]  /*1dc0*/  FENCE.VIEW.ASYNC.S ;  /* 0x00000000000073c6 */ /* 0x010f220000000000 */
[----:B------:R-:W-:Y:S01]  /*1dd0*/  @UP0 UIADD3 UR9, UR22, 0x12000, URZ ;  /* 0x0001200016090890 */ /* 0x000fe2000fffe03f */
[----:B---3--:R-:W-:Y:S01]  /*1de0*/  @UP0 UMOV UR6, UR26 ;  /* 0x0000001a00060c82 */ /* 0x008fe20008000000 */
[----:B------:R-:W-:Y:S01]  /*1df0*/  @UP0 UMOV UR7, UR27 ;  /* 0x0000001b00070c82 */ /* 0x000fe20008000000 */
[----:B----4-:R-:W-:Y:S01]  /*1e00*/  VOTEU.ANY UP1, P1 ;  /* 0x00000000003f7886 */ /* 0x010fe20000820100 */
[----:B------:R-:W-:Y:S01]  /*1e10*/  VOTEU.ANY UP3, P1 ;  /* 0x00000000003f7886 */ /* 0x000fe20000860100 */
[----:B------:R-:W-:-:S02]  /*1e20*/  ULEA.HI UR16, UR8, UR16, URZ, 0x1c ;  /* 0x0000001008107291 */ /* 0x000fc4000f8fe03f */
[----:B------:R-:W-:Y:S02]  /*1e30*/  USGXT.U32 UR18, UR18, 0xe ;  /* 0x0000000e1212789a */ /* 0x000fe40008000000 */
[----:B------:R-:W-:Y:S01]  /*1e40*/  @UP1 UIADD3 UR13, UR22, 0x12000, URZ ;  /* 0x00012000160d1890 */ /* 0x000fe2000fffe03f */
[----:B------:R-:W-:Y:S01]  /*1e50*/  @UP1 UMOV UR20, UR28 ;  /* 0x0000001c00141c82 */ /* 0x000fe20008000000 */
[----:B------:R-:W-:Y:S01]  /*1e60*/  @UP1 UMOV UR21, UR25 ;  /* 0x0000001900151c82 */ /* 0x000fe20008000000 */
[----:B------:R-:W-:Y:S01]  /*1e70*/  ULOP3.LUT UR16, UR16, 0x3fff, URZ, 0xc0, !UPT ;  /* 0x00003fff10107892 */ /* 0x000fe2000f8ec03f */
[----:B------:R-:W-:Y:S01]  /*1e80*/  UMOV UR19, 0x80000020 ;  /* 0x8000002000137882 */ /* 0x000fe20000000000 */
[----:B------:R-:W-:Y:S01]  /*1e90*/  UMOV UR17, 0x80000020 ;  /* 0x8000002000117882 */ /* 0x000fe20000000000 */
[----:B------:R-:W-:Y:S06]  /*1ea0*/  BAR.SYNC.DEFER_BLOCKING 0x0 ;  /* 0x0000000000007b1d */ /* 0x000fec0000010000 */
[----:B------:R1:W-:Y:S02]  /*1eb0*/  @UP2 UTMALDG.2D [UR8], [UR6] ;  /* 0x00000008060025b4 */ /* 0x0003e40008008000 */
[----:B------:R-:W-:Y:S06]  /*1ec0*/  BAR.SYNC.DEFER_BLOCKING 0x0 ;  /* 0x0000000000007b1d */ /* 0x000fec0000010000 */
[----:B------:R1:W-:Y:S02]  /*1ed0*/  @UP3 UTMALDG.2D [UR12], [UR20] ;  /* 0x0000000c140035b4 */ /* 0x0003e40008008000 */
[----:B------:R-:W-:Y:S06]  /*1ee0*/  BAR.SYNC.DEFER_BLOCKING 0x0 ;  /* 0x0000000000007b1d */ /* 0x000fec0000010000 */
[----:B------:R-:W3:Y:S02]  /*1ef0*/  SYNCS.PHASECHK.TRANS64.TRYWAIT P0, [UR22+0x12000], R2 ;  /* 0x01200002ff0075a7 */ /* 0x000ee40008000156 */
[----:B-1-3--:R-:W-:Y:S05]  /*1f00*/  @!P0 BRA `(.L_x_48) ;  /* 0x0000000800408947 */ /* 0x00afea0003800000 */
.L_x_50:
[----:B------:R-:W-:Y:S02]  /*1f10*/  WARPGROUP.DEPBAR.LE gsb0, 0x0 ;  /* 0x00008000000079c5 */ /* 0x000fe40000010000 */
[----:B------:R-:W-:Y:S01]  /*1f20*/  WARPGROUP.ARRIVE ;  /* 0x00000000000079c5 */ /* 0x000fe20000000000 */
[----:B------:R-:W-:Y:S01]  /*1f30*/  UIADD3 UR20, UP0, UR16, 0x2, URZ ;  /* 0x0000000210147890 */ /* 0x000fe2000ff1e03f */
[----:B------:R-:W1:Y:S01]  /*1f40*/  LDC R2, c[0x0][0x230] ;  /* 0x00008c00ff027b82 */ /* 0x000e620000000800 */
[----:B------:R-:W-:Y:S01]  /*1f50*/  UMOV UR8, URZ ;  /* 0x0000003f00087c82 */ /* 0x000fe20008000000 */
[----:B------:R-:W-:Y:S01]  /*1f60*/  UMOV UR22, 0xfffffffe ;  /* 0xfffffffe00167882 */ /* 0x000fe20000000000 */
[----:B------:R-:W-:Y:S01]  /*1f70*/  UIADD3.X UR21, UR8, -0x7fffffe0, URZ, UP0, !UPT ;  /* 0x8000002008157890 */ /* 0x000fe200087fe43f */
[----:B------:R-:W-:Y:S01]  /*1f80*/  HGMMA.64x128x16.F32.BF16 R88, gdesc[UR16], R88 ;  /* 0x01e00000105879f0 */ /* 0x000fe20008701858 */
[----:B------:R-:W-:Y:S01]  /*1f90*/  UMOV UR23, 0x7fffffdf ;  /* 0x7fffffdf00177882 */ /* 0x000fe20000000000 */
[----:B------:R-:W-:Y:S01]  /*1fa0*/  UMOV UR6, UR18 ;  /* 0x0000001200067c82 */ /* 0x000fe20008000000 */
[----:B------:R-:W-:Y:S01]  /*1fb0*/  UMOV UR7, URZ ;  /* 0x0000003f00077c82 */ /* 0x000fe20008000000 */
[----:B------:R-:W-:-:S02]  /*1fc0*/  UIADD3.64 UR16, UR20, 0x1fe, URZ ;  /* 0x000001fe14107897 */ /* 0x000fc4000fffe03f */
[----:B------:R-:W-:Y:S02]  /*1fd0*/  UIADD3.64 UR22, UR6, -UR22, URZ ;  /* 0x8000001606167297 */ /* 0x000fe4000fffe03f */
[----:B------:R-:W-:Y:S02]  /*1fe0*/  UIADD3 UR10, UR10, 0x20, URZ ;  /* 0x000000200a0a7890 */ /* 0x000fe4000fffe03f */
[----:B------:R-:W-:-:S04]  /*1ff0*/  UIADD3 UR5, UR5, 0x1, URZ ;  /* 0x0000000105057890 */ /* 0x000fc8000fffe03f */
[----:B------:R-:W-:-:S04]  /*2000*/  UISETP.NE.U32.AND UP0, UPT, UR5, 0x3, UPT ;  /* 0x000000030500788c */ /* 0x000fc8000bf05070 */
[----:B------:R-:W-:Y:S01]  /*2010*/  USEL UR6, URZ, 0x1, UP0 ;  /* 0x000000013f067887 */ /* 0x000fe20008000000 */
[----:B-1----:R-:W-:Y:S01]  /*2020*/  ISETP.LE.AND P0, PT, R2, UR10, PT ;  /* 0x0000000a02007c0c */ /* 0x002fe2000bf03270 */
[----:B------:R-:W-:Y:S02]  /*2030*/  USEL UR5, UR5, URZ, UP0 ;  /* 0x0000003f05057287 */ /* 0x000fe40008000000 */
[----:B------:R-:W-:Y:S01]  /*2040*/  ULOP3.LUT UR4, UR4, UR6, URZ, 0x3c, !UPT ;  /* 0x0000000604047292 */ /* 0x000fe2000f8e3c3f */
[----:B------:R-:W-:Y:S01]  /*2050*/  HGMMA.64x128x16.F32.BF16 R88, gdesc[UR20], R88 ;  /* 0x01e00000145879f0 */ /* 0x000fe20008701858 */
[----:B------:R-:W-:-:S11]  /*2060*/  UIADD3.64 UR20, UR20, 0x200, URZ ;  /* 0x0000020014147897 */ /* 0x000fd6000fffe03f */
[----:B------:R-:W-:-:S12]  /*2070*/  HGMMA.64x128x16.F32.BF16 R24, gdesc[UR16], R24 ;  /* 0x01e00000101879f0 */ /* 0x000fd80008701818 */
[----:B------:R-:W-:Y:S01]  /*2080*/  HGMMA.64x128x16.F32.BF16 R24, gdesc[UR20], R24, gsb0 ;  /* 0x01e00000141879f0 */ /* 0x000fe20008001818 */
[----:B------:R-:W-:Y:S05]  /*2090*/  @!P0 BRA `(.L_x_49) ;  /* 0xfffffff800f88947 */ /* 0x000fea000383ffff */
.L_x_47:
[----:B------:R-:W-:Y:S02]  /*20a0*/  WARPGROUP.DEPBAR.LE gsb0, 0x0 ;  /* 0x00008000000079c5 */ /* 0x000fe40000010000 */
[----:B----4-:R-:W-:Y:S01]  /*20b0*/  BAR.SYNC.DEFER_BLOCKING 0x0 ;  /* 0x0000000000007b1d */ /* 0x010fe20000010000 */
[C---:B-1----:R-:W-:Y:S01]  /*20c0*/  IMAD.SHL.U32 R2, R0.reuse, 0x80, RZ ;  /* 0x0000008000027824 */ /* 0x042fe200078e00ff */
[----:B------:R-:W-:Y:S01]  /*20d0*/  F2FP.BF16.F32.PACK_AB R88, R89, R88 ;  /* 0x000000585958723e */ /* 0x000fe200000010ff */
[----:B------:R-:W-:Y:S01]  /*20e0*/  IMAD.SHL.U32 R3, R0, 0x10, RZ ;  /* 0x0000001000037824 */ /* 0x000fe200078e00ff */
[----:B------:R-:W-:Y:S02]  /*20f0*/  F2FP.BF16.F32.PACK_AB R89, R91, R90 ;  /* 0x0000005a5b59723e */ /* 0x000fe400000010ff */
[----:B------:R-:W-:Y:S02]  /*2100*/  ELECT P0, URZ, PT ;  /* 0x00000000003f782f */ /* 0x000fe40003800000 */
[----:B------:R-:W-:Y:S01]  /*2110*/  LOP3.LUT R2, R2, 0x780, RZ, 0xc0, !PT ;  /* 0x0000078002027812 */ /* 0x000fe200078ec0ff */
[----:B------:R-:W-:Y:S01]  /*2120*/  ULOP3.LUT UR29, UR29, 0x1, URZ, 0xc0, !UPT ;  /* 0x000000011d1d7892 */ /* 0x000fe2000f8ec03f */
[----:B------:R-:W-:Y:S01]  /*2130*/  F2FP.BF16.F32.PACK_AB R120, R121, R120 ;  /* 0x000000787978723e */ /* 0x000fe200000010ff */
[----:B------:R-:W-:Y:S01]  /*2140*/  UMOV UR10, UR11 ;  /* 0x0000000b000a7c82 */ /* 0x000fe20008000000 */
[----:B------:R-:W-:Y:S01]  /*2150*/  LOP3.LUT R3, R2, 0x70, R3, 0xf8, !PT ;  /* 0x0000007002037812 */ /* 0x000fe200078ef803 */
[----:B------:R-:W-:Y:S01]  /*2160*/  ULEA UR9, UR29, UR15, 0x6 ;  /* 0x0000000f1d097291 */ /* 0x000fe2000f8e303f */
[----:B------:R-:W-:Y:S01]  /*2170*/  F2FP.BF16.F32.PACK_AB R90, R93, R92 ;  /* 0x0000005c5d5a723e */ /* 0x000fe200000010ff */
[----:B------:R-:W-:Y:S01]  /*2180*/  ULEA UR8, UR29, UR24, 0xf ;  /* 0x000000181d087291 */ /* 0x000fe2000f8e783f */
[----:B------:R-:W-:Y:S01]  /*2190*/  LOP3.LUT R3, R3, 0x10, R0, 0x78, !PT ;  /* 0x0000001003037812 */ /* 0x000fe200078e7800 */
[----:B------:R-:W-:Y:S01]  /*21a0*/  IMAD.SHL.U32 R0, R0, 0x40, RZ ;  /* 0x0000004000007824 */ /* 0x000fe200078e00ff */
[----:B------:R-:W-:-:S02]  /*21b0*/  F2FP.BF16.F32.PACK_AB R91, R95, R94 ;  /* 0x0000005e5f5b723e */ /* 0x000fc400000010ff */
[----:B------:R-:W-:Y:S02]  /*21c0*/  F2FP.BF16.F32.PACK_AB R121, R123, R122 ;  /* 0x0000007a7b79723e */ /* 0x000fe400000010ff */
[----:B------:R-:W-:Y:S02]  /*21d0*/  LOP3.LUT R0, R3, 0x3800, R0, 0xf8, !PT ;  /* 0x0000380003007812 */ /* 0x000fe400078ef800 */
[----:B------:R-:W-:Y:S01]  /*21e0*/  F2FP.BF16.F32.PACK_AB R24, R25, R24 ;  /* 0x000000181918723e */ /* 0x000fe200000010ff */
[----:B------:R-:W1:Y:S02]  /*21f0*/  @!P2 SYNCS.CCTL.IV [UR24+0x12000] ;  /* 0x01200000ff00a9b1 */ /* 0x000e640008000018 */
[----:B-1----:R-:W-:Y:S01]  /*2200*/  BAR.SYNC.DEFER_BLOCKING 0x0 ;  /* 0x0000000000007b1d */ /* 0x002fe20000010000 */
[C---:B------:R-:W-:Y:S01]  /*2210*/  LOP3.LUT R3, R0.reuse, 0x20, RZ, 0x3c, !PT ;  /* 0x0000002000037812 */ /* 0x040fe200078e3cff */
[----:B------:R-:W-:Y:S01]  /*2220*/  VIADD R2, R0, UR24 ;  /* 0x0000001800027c36 */ /* 0x000fe20008000000 */
[----:B------:R-:W-:-:S02]  /*2230*/  F2FP.BF16.F32.PACK_AB R122, R125, R124 ;  /* 0x0000007c7d7a723e */ /* 0x000fc400000010ff */
[----:B------:R-:W-:Y:S01]  /*2240*/  F2FP.BF16.F32.PACK_AB R123, R127, R126 ;  /* 0x0000007e7f7b723e */ /* 0x000fe200000010ff */
[----:B------:R-:W-:Y:S01]  /*2250*/  VIADD R3, R3, UR24 ;  /* 0x0000001803037c36 */ /* 0x000fe20008000000 */
[----:B------:R-:W-:Y:S02]  /*2260*/  F2FP.BF16.F32.PACK_AB R25, R27, R26 ;  /* 0x0000001a1b19723e */ /* 0x000fe400000010ff */
[----:B------:R-:W-:Y:S02]  /*2270*/  F2FP.BF16.F32.PACK_AB R56, R57, R56 ;  /* 0x000000383938723e */ /* 0x000fe400000010ff */
[----:B------:R-:W-:Y:S02]  /*2280*/  F2FP.BF16.F32.PACK_AB R96, R97, R96 ;  /* 0x000000606160723e */ /* 0x000fe400000010ff */
[----:B------:R-:W-:Y:S02]  /*2290*/  F2FP.BF16.F32.PACK_AB R26, R29, R28 ;  /* 0x0000001c1d1a723e */ /* 0x000fe400000010ff */
[----:B------:R-:W-:-:S02]  /*22a0*/  F2FP.BF16.F32.PACK_AB R27, R31, R30 ;  /* 0x0000001e1f1b723e */ /* 0x000fc400000010ff */
[----:B------:R-:W-:Y:S02]  /*22b0*/  F2FP.BF16.F32.PACK_AB R57, R59, R58 ;  /* 0x0000003a3b39723e */ /* 0x000fe400000010ff */
[----:B------:R-:W-:Y:S02]  /*22c0*/  F2FP.BF16.F32.PACK_AB R97, R99, R98 ;  /* 0x000000626361723e */ /* 0x000fe400000010ff */
[----:B------:R-:W-:Y:S02]  /*22d0*/  F2FP.BF16.F32.PACK_AB R128, R129, R128 ;  /* 0x000000808180723e */ /* 0x000fe400000010ff */
[----:B------:R-:W-:Y:S01]  /*22e0*/  F2FP.BF16.F32.PACK_AB R58, R61, R60 ;  /* 0x0000003c3d3a723e */ /* 0x000fe200000010ff */
[----:B------:R-:W1:Y:S02]  /*22f0*/  @!P2 SYNCS.CCTL.IV [UR24+0x12008] ;  /* 0x01200800ff00a9b1 */ /* 0x000e640008000018 */
[----:B-1----:R-:W-:Y:S01]  /*2300*/  BAR.SYNC.DEFER_BLOCKING 0x0 ;  /* 0x0000000000007b1d */ /* 0x002fe20000010000 */
[----:B------:R-:W-:-:S02]  /*2310*/  F2FP.BF16.F32.PACK_AB R59, R63, R62 ;  /* 0x0000003e3f3b723e */ /* 0x000fc400000010ff */
[----:B------:R-:W-:Y:S02]  /*2320*/  LOP3.LUT R4, R0, 0x40, RZ, 0x3c, !PT ;  /* 0x0000004000047812 */ /* 0x000fe400078e3cff */
[----:B------:R-:W-:Y:S02]  /*2330*/  F2FP.BF16.F32.PACK_AB R98, R101, R100 ;  /* 0x000000646562723e */ /* 0x000fe400000010ff */
[----:B------:R-:W-:Y:S01]  /*2340*/  F2FP.BF16.F32.PACK_AB R99, R103, R102 ;  /* 0x000000666763723e */ /* 0x000fe200000010ff */
[----:B------:R-:W-:Y:S01]  /*2350*/  VIADD R4, R4, UR24 ;  /* 0x0000001804047c36 */ /* 0x000fe20008000000 */
[----:B------:R-:W-:Y:S02]  /*2360*/  F2FP.BF16.F32.PACK_AB R129, R131, R130 ;  /* 0x000000828381723e */ /* 0x000fe400000010ff */
[----:B------:R-:W-:Y:S02]  /*2370*/  F2FP.BF16.F32.PACK_AB R32, R33, R32 ;  /* 0x000000202120723e */ /* 0x000fe400000010ff */
[----:B------:R-:W-:-:S02]  /*2380*/  F2FP.BF16.F32.PACK_AB R130, R133, R132 ;  /* 0x000000848582723e */ /* 0x000fc400000010ff */
[----:B------:R-:W-:Y:S02]  /*2390*/  F2FP.BF16.F32.PACK_AB R131, R135, R134 ;  /* 0x000000868783723e */ /* 0x000fe400000010ff */
[----:B------:R-:W-:Y:S02]  /*23a0*/  F2FP.BF16.F32.PACK_AB R33, R35, R34 ;  /* 0x000000222321723e */ /* 0x000fe400000010ff */
[----:B------:R-:W-:Y:S02]  /*23b0*/  F2FP.BF16.F32.PACK_AB R64, R65, R64 ;  /* 0x000000404140723e */ /* 0x000fe400000010ff */
[----:B------:R-:W-:Y:S02]  /*23c0*/  F2FP.BF16.F32.PACK_AB R104, R105, R104 ;  /* 0x000000686968723e */ /* 0x000fe400000010ff */
[----:B------:R-:W-:Y:S01]  /*23d0*/  F2FP.BF16.F32.PACK_AB R34, R37, R36 ;  /* 0x000000242522723e */ /* 0x000fe200000010ff */
[----:B------:R-:W1:Y:S02]  /*23e0*/  @!P2 SYNCS.CCTL.IV [UR24+0x12010] ;  /* 0x01201000ff00a9b1 */ /* 0x000e640008000018 */
[----:B-1----:R-:W-:Y:S01]  /*23f0*/  STSM.16.M88.4 [R2], R88 ;  /* 0x0000005802007844 */ /* 0x002fe20000000200 */
[----:B------:R-:W-:-:S02]  /*2400*/  F2FP.BF16.F32.PACK_AB R35, R39, R38 ;  /* 0x000000262723723e */ /* 0x000fc400000010ff */
[----:B------:R-:W-:Y:S01]  /*2410*/  F2FP.BF16.F32.PACK_AB R65, R67, R66 ;  /* 0x000000424341723e */ /* 0x000fe200000010ff */
[----:B------:R-:W-:Y:S01]  /*2420*/  STSM.16.M88.4 [R2+0x8000], R120 ;  /* 0x0080007802007844 */ /* 0x000fe20000000200 */
[----:B------:R-:W-:Y:S02]  /*2430*/  F2FP.BF16.F32.PACK_AB R105, R107, R106 ;  /* 0x0000006a6b69723e */ /* 0x000fe400000010ff */
[----:B------:R-:W-:Y:S01]  /*2440*/  F2FP.BF16.F32.PACK_AB R136, R137, R136 ;  /* 0x000000888988723e */ /* 0x000fe200000010ff */
[----:B------:R-:W-:Y:S01]  /*2450*/  STSM.16.M88.4 [R2+0x4000], R24 ;  /* 0x0040001802007844 */ /* 0x000fe20000000200 */
[----:B------:R-:W-:Y:S02]  /*2460*/  F2FP.BF16.F32.PACK_AB R66, R69, R68 ;  /* 0x000000444542723e */ /* 0x000fe400000010ff */
[----:B------:R-:W-:Y:S01]  /*2470*/  F2FP.BF16.F32.PACK_AB R67, R71, R70 ;  /* 0x000000464743723e */ /* 0x000fe200000010ff */
[----:B------:R-:W-:Y:S01]  /*2480*/  STSM.16.M88.4 [R2+0xc000], R56 ;  /* 0x00c0003802007844 */ /* 0x000fe20000000200 */
[----:B------:R-:W-:-:S02]  /*2490*/  LOP3.LUT R0, R0, 0x60, RZ, 0x3c, !PT ;  /* 0x0000006000007812 */ /* 0x000fc400078e3cff */
[----:B------:R-:W-:Y:S01]  /*24a0*/  F2FP.BF16.F32.PACK_AB R106, R109, R108 ;  /* 0x0000006c6d6a723e */ /* 0x000fe200000010ff */
[----:B------:R-:W-:Y:S01]  /*24b0*/  STSM.16.M88.4 [R3], R96 ;  /* 0x0000006003007844 */ /* 0x000fe20000000200 */
[----:B------:R-:W-:Y:S01]  /*24c0*/  F2FP.BF16.F32.PACK_AB R107, R111, R110 ;  /* 0x0000006e6f6b723e */ /* 0x000fe200000010ff */
[----:B------:R-:W-:Y:S01]  /*24d0*/  VIADD R0, R0, UR24 ;  /* 0x0000001800007c36 */ /* 0x000fe20008000000 */
[----:B------:R-:W-:Y:S01]  /*24e0*/  F2FP.BF16.F32.PACK_AB R137, R139, R138 ;  /* 0x0000008a8b89723e */ /* 0x000fe200000010ff */
[----:B------:R-:W-:Y:S01]  /*24f0*/  STSM.16.M88.4 [R3+0x8000], R128 ;  /* 0x0080008003007844 */ /* 0x000fe20000000200 */
[----:B------:R-:W-:Y:S02]  /*2500*/  F2FP.BF16.F32.PACK_AB R40, R41, R40 ;  /* 0x000000282928723e */ /* 0x000fe400000010ff */
[----:B------:R-:W-:Y:S01]  /*2510*/  F2FP.BF16.F32.PACK_AB R138, R141, R140 ;  /* 0x0000008c8d8a723e */ /* 0x000fe200000010ff */
[----:B------:R-:W-:Y:S01]  /*2520*/  STSM.16.M88.4 [R3+0x4000], R32 ;  /* 0x0040002003007844 */ /* 0x000fe20000000200 */
[----:B------:R-:W-:-:S02]  /*2530*/  F2FP.BF16.F32.PACK_AB R139, R143, R142 ;  /* 0x0000008e8f8b723e */ /* 0x000fc400000010ff */
[----:B------:R-:W-:Y:S01]  /*2540*/  F2FP.BF16.F32.PACK_AB R41, R43, R42 ;  /* 0x0000002a2b29723e */ /* 0x000fe200000010ff */
[----:B------:R-:W-:Y:S01]  /*2550*/  STSM.16.M88.4 [R3+0xc000], R64 ;  /* 0x00c0004003007844 */ /* 0x000fe20000000200 */
[----:B------:R-:W-:Y:S02]  /*2560*/  F2FP.BF16.F32.PACK_AB R72, R73, R72 ;  /* 0x000000484948723e */ /* 0x000fe400000010ff */
[----:B------:R-:W-:Y:S01]  /*2570*/  F2FP.BF16.F32.PACK_AB R112, R113, R112 ;  /* 0x000000707170723e */ /* 0x000fe200000010ff */
[----:B------:R-:W-:Y:S01]  /*2580*/  STSM.16.M88.4 [R4], R104 ;  /* 0x0000006804007844 */ /* 0x000fe20000000200 */
[----:B------:R-:W-:Y:S02]  /*2590*/  F2FP.BF16.F32.PACK_AB R42, R45, R44 ;  /* 0x0000002c2d2a723e */ /* 0x000fe400000010ff */
[----:B------:R-:W-:Y:S01]  /*25a0*/  F2FP.BF16.F32.PACK_AB R43, R47, R46 ;  /* 0x0000002e2f2b723e */ /* 0x000fe200000010ff */
[----:B------:R-:W-:Y:S01]  /*25b0*/  STSM.16.M88.4 [R4+0x8000], R136 ;  /* 0x0080008804007844 */ /* 0x000fe20000000200 */
[----:B------:R-:W-:-:S02]  /*25c0*/  F2FP.BF16.F32.PACK_AB R73, R75, R74 ;  /* 0x0000004a4b49723e */ /* 0x000fc400000010ff */
[----:B------:R-:W-:Y:S01]  /*25d0*/  F2FP.BF16.F32.PACK_AB R113, R115, R114 ;  /* 0x000000727371723e */ /* 0x000fe200000010ff */
[----:B------:R-:W-:Y:S01]  /*25e0*/  STSM.16.M88.4 [R4+0x4000], R40 ;  /* 0x0040002804007844 */ /* 0x000fe20000000200 */
[----:B------:R-:W-:Y:S02]  /*25f0*/  F2FP.BF16.F32.PACK_AB R144, R145, R144 ;  /* 0x000000909190723e */ /* 0x000fe400000010ff */
[----:B------:R-:W-:Y:S02]  /*2600*/  F2FP.BF16.F32.PACK_AB R74, R77, R76 ;  /* 0x0000004c4d4a723e */ /* 0x000fe400000010ff */
[----:B------:R-:W-:Y:S02]  /*2610*/  F2FP.BF16.F32.PACK_AB R75, R79, R78 ;  /* 0x0000004e4f4b723e */ /* 0x000fe400000010ff */
[----:B------:R-:W-:Y:S02]  /*2620*/  F2FP.BF16.F32.PACK_AB R114, R117, R116 ;  /* 0x000000747572723e */ /* 0x000fe400000010ff */
[----:B------:R-:W-:Y:S01]  /*2630*/  F2FP.BF16.F32.PACK_AB R115, R119, R118 ;  /* 0x000000767773723e */ /* 0x000fe200000010ff */
[----:B------:R-:W-:Y:S01]  /*2640*/  STSM.16.M88.4 [R4+0xc000], R72 ;  /* 0x00c0004804007844 */ /* 0x000fe20000000200 */
[----:B------:R-:W-:-:S02]  /*2650*/  F2FP.BF16.F32.PACK_AB R145, R147, R146 ;  /* 0x000000929391723e */ /* 0x000fc400000010ff */
[----:B------:R-:W-:Y:S01]  /*2660*/  F2FP.BF16.F32.PACK_AB R48, R49, R48 ;  /* 0x000000303130723e */ /* 0x000fe200000010ff */
[----:B------:R-:W-:Y:S01]  /*2670*/  STSM.16.M88.4 [R0], R112 ;  /* 0x0000007000007844 */ /* 0x000fe20000000200 */
[----:B------:R-:W-:Y:S02]  /*2680*/  F2FP.BF16.F32.PACK_AB R146, R149, R148 ;  /* 0x000000949592723e */ /* 0x000fe400000010ff */
[----:B------:R-:W-:Y:S02]  /*2690*/  F2FP.BF16.F32.PACK_AB R147, R151, R150 ;  /* 0x000000969793723e */ /* 0x000fe400000010ff */
[----:B------:R-:W-:Y:S02]  /*26a0*/  F2FP.BF16.F32.PACK_AB R49, R51, R50 ;  /* 0x000000323331723e */ /* 0x000fe400000010ff */
[----:B------:R-:W-:Y:S01]  /*26b0*/  F2FP.BF16.F32.PACK_AB R80, R81, R80 ;  /* 0x000000505150723e */ /* 0x000fe200000010ff */
[----:B------:R-:W-:Y:S01]  /*26c0*/  STSM.16.M88.4 [R0+0x8000], R144 ;  /* 0x0080009000007844 */ /* 0x000fe20000000200 */
[----:B------:R-:W-:-:S02]  /*26d0*/  F2FP.BF16.F32.PACK_AB R50, R53, R52 ;  /* 0x000000343532723e */ /* 0x000fc400000010ff */
[----:B------:R-:W-:Y:S02]  /*26e0*/  F2FP.BF16.F32.PACK_AB R51, R55, R54 ;  /* 0x000000363733723e */ /* 0x000fe400000010ff */
[----:B------:R-:W-:Y:S02]  /*26f0*/  F2FP.BF16.F32.PACK_AB R81, R83, R82 ;  /* 0x000000525351723e */ /* 0x000fe400000010ff */
[----:B------:R-:W-:Y:S01]  /*2700*/  F2FP.BF16.F32.PACK_AB R82, R85, R84 ;  /* 0x000000545552723e */ /* 0x000fe200000010ff */
[----:B------:R-:W-:Y:S01]  /*2710*/  STSM.16.M88.4 [R0+0x4000], R48 ;  /* 0x0040003000007844 */ /* 0x000fe20000000200 */
[----:B------:R-:W-:Y:S02]  /*2720*/  F2FP.BF16.F32.PACK_AB R83, R87, R86 ;  /* 0x000000565753723e */ /* 0x000fe400000010ff */
[----:B------:R-:W-:-:S03]  /*2730*/  ISETP.LT.U32.AND P0, PT, R6, 0x40, P0 ;  /* 0x000000400600780c */ /* 0x000fc60000701070 */
[----:B------:R-:W-:Y:S01]  /*2740*/  STSM.16.M88.4 [R0+0xc000], R80 ;  /* 0x00c0005000007844 */ /* 0x000fe20000000200 */
[----:B------:R1:W-:Y:S06]  /*2750*/  MEMBAR.ALL.CTA ;  /* 0x0000000000007992 */ /* 0x0003ec0000008000 */
[----:B-1----:R-:W1:Y:S03]  /*2760*/  FENCE.VIEW.ASYNC.S ;  /* 0x00000000000073c6 */ /* 0x002e660000000000 */
[----:B-1----:R-:W-:Y:S01]  /*2770*/  VOTEU.ANY UP0, P0 ;  /* 0x00000000003f7886 */ /* 0x002fe20000000100 */
[----:B------:R-:W-:-:S04]  /*2780*/  VOTEU.ANY UP1, P0 ;  /* 0x00000000003f7886 */ /* 0x000fc80000020100 */
[----:B---3--:R-:W-:Y:S01]  /*2790*/  @UP0 UMOV UR6, UR30 ;  /* 0x0000001e00060c82 */ /* 0x008fe20008000000 */
[----:B------:R-:W-:Y:S01]  /*27a0*/  @UP0 UMOV UR7, UR31 ;  /* 0x0000001f00070c82 */ /* 0x000fe20008000000 */
[----:B------:R-:W-:Y:S06]  /*27b0*/  BAR.SYNC.DEFER_BLOCKING 0x0 ;  /* 0x0000000000007b1d */ /* 0x000fec0000010000 */
[----:B------:R1:W-:Y:S01]  /*27c0*/  @UP1 UTMASTG.2D [UR8], [UR6] ;  /* 0x00000008060013b5 */ /* 0x0003e20008008000 */
[----:B------:R0:W-:Y:S01]  /*27d0*/  UTMACMDFLUSH ;  /* 0x00000000000079b7 */ /* 0x0001e20000000000 */
[----:B------:R-:W-:-:S04]  /*27e0*/  DEPBAR.LE SB0, 0x0 ;  /* 0x000080000000791a */ /* 0x000fc80000000000 */
[----:B------:R-:W-:Y:S06]  /*27f0*/  BAR.SYNC.DEFER_BLOCKING 0x0 ;  /* 0x0000000000007b1d */ /* 0x000fec0000010000 */
[----:B-1----:R-:W-:Y:S05]  /*2800*/  EXIT ;  /* 0x000000000000794d */ /* 0x002fea0003800000 */
.L_x_48:
[----:B------:R-:W1:Y:S02]  /*2810*/  SYNCS.PHASECHK.TRANS64.TRYWAIT P0, [UR22+0x12000], R2 ;  /* 0x01200002ff0075a7 */ /* 0x000e640008000156 */
[----:B-1----:R-:W-:Y:S05]  /*2820*/  @!P0 BRA `(.L_x_48) ;  /* 0xfffffffc00f88947 */ /* 0x002fea000383ffff */
[----:B------:R-:W-:Y:S05]  /*2830*/  BRA `(.L_x_50) ;  /* 0xfffffff400b47947 */ /* 0x000fea000383ffff */
.L_x_51:
[----:B------:R-:W-:-:S00]  /*2840*/  BRA `(.L_x_51) ;  /* 0xfffffffc00fc7947 */ /* 0x000fc0000383ffff */
[----:B------:R-:W-:-:S00]  /*2850*/  NOP ;  /* 0x0000000000007918 */ /* 0x000fc00000000000 */
        /* <DEDUP_REMOVED lines=10> */
.L_x_52:


//--------------------- .nv.shared.gluon_wgmma    --------------------------
	.section	.nv.shared.gluon_wgmma,"aw",@nobits
	.sectionflags	@""
	.align	16
	.zero		1024


//--------------------- .nv.shared.reserved.0     --------------------------
	.section	.nv.shared.reserved.0,"aw",@nobits
	.weak		__nv_reservedSMEM_offset_0_alias
	.size		__nv_reservedSMEM_offset_0_alias, 0, 0
	.other		__nv_reservedSMEM_offset_0_alias,@"STO_CUDA_RESERVED_SHARED STV_DEFAULT"
__nv_reservedSMEM_offset_0_alias:
	.zero		0


//--------------------- .nv.constant0.gluon_wgmma --------------------------
	.section	.nv.constant0.gluon_wgmma,"a",@progbits
	.sectionflags	@""
	.align	4
.nv.constant0.gluon_wgmma:
	.zero		608


//--------------------- SYMBOLS --------------------------

	.type		.nv.reservedSmem.offset0,@object
	.size		.nv.reservedSmem.offset0,0x4
